	.target	sm_100a

	.elftype	@"ET_EXEC"


//--------------------- .note.nv.tkinfo           --------------------------
	.section	.note.nv.tkinfo,"",@"SHT_NOTE"
	.sectionflags	@"SHF_NOTE_NV_TKINFO"
	.tkinfo
        /*0018*/ 	.word	0x00000002
        /*0030*/ 	.string	""
        /*0030*/ 	.string	"ptxas"
        /*0030*/ 	.string	"Cuda compilation tools, release 13.0, V13.0.88"
        /*0030*/ 	.string	"Build cuda_13.0.r13.0/compiler.36424714_0"
        /*0030*/ 	.string	"-arch sm_100a -m 64 "



//--------------------- .note.nv.cuinfo           --------------------------
	.section	.note.nv.cuinfo,"",@"SHT_NOTE"
	.sectionflags	@"SHF_NOTE_NV_CUINFO"
        /*0018*/ 	.short	0x0002
        /*001a*/ 	.short	0x0064
        /*001c*/ 	.short	0x0082
	.zero		2


//--------------------- .nv.info                  --------------------------
	.section	.nv.info,"",@"SHT_CUDA_INFO"
	.align	4


	//----- nvinfo : EIATTR_REGCOUNT
	.align		4
        /*0000*/ 	.byte	0x04, 0x2f
        /*0002*/ 	.short	(.L_18 - .L_17)
	.align		4
.L_17:
        /*0004*/ 	.word	index@(_ZN7cutlass13device_kernelINS_4gemm6kernel13GemmUniversalINS1_17GroupProblemShapeIN4cute5tupleIJiiiEEEEENS1_10collective13CollectiveMmaINS1_47MainloopSm120ArrayTmaWarpSpecializedBlockScaledILi4ELi3ENS6_IJNS5_1CILi1EEESD_SD_EEENS1_59KernelPtrArrayTmaWarpSpecializedCooperativeBlockScaledSm120ILi3EEEEENS6_IJNSC_ILi128EEESI_SI_EEENS6_IJNS_12float_e2m1_tENS_13float_ue4m3_tEEEENS6_IJPNS6_IJlSD_NSC_ILi0EEEEEEPNS5_6LayoutINS6_IJNS6_IJNS6_IJNSC_ILi32EEENSC_ILi4EEEEEEiEEENS6_IJNS6_IJNSC_ILi16EEESS_EEEiEEENS6_IJSD_iEEEEEENS6_IJSX_NS6_IJNS6_IJSN_SD_EEENSC_ILi512EEEEEENS6_IJSN_iEEEEEEEEEEESM_S17_NS5_8TiledMMAINS5_8MMA_AtomIJNS5_5SM12011BLOCKSCALED19SM120_16x8x64_TN_VSISK_SK_fSL_Li16EEEEEENSQ_INS6_IJSS_NSC_ILi2EEESD_EEENS6_IJSD_SS_SN_EEEEENS6_IJSI_NSQ_INS6_IJNSC_ILi8EEES1F_S1F_EEENS6_IJSD_SV_S1J_EEEEENSC_ILi64EEEEEEEENS6_IJNS5_13SM90_TMA_LOADES1Q_EEENS6_IJNS5_14ComposedLayoutINS5_7SwizzleILi2ELi4ELi3EEENS5_18smem_ptr_flag_bitsILi4EEENSQ_INS6_IJS1J_SI_EEENS6_IJSI_SD_EEEEEEENSQ_INS6_IJNS6_IJST_SD_EEENS6_IJSW_SD_S1F_EEEEEENS6_IJNS6_IJSW_S11_EEENS6_IJS10_SS_S11_EEEEEEEEEEENS6_IJNS5_9Copy_AtomIJNS5_17SM75_U32x4_LDSM_NENS_15integer_subbyteILi4ELb0EEEEEENS29_IJNS5_13UniversalCopyISL_SL_EESL_EEEEEENS5_8identityES1R_S28_S2H_S2I_EENS_8epilogue10collective18CollectiveEpilogueINS2K_30Sm90PtrArrayTmaWarpSpecializedILi2ELi2ELi4ELb0ELb0ELi2EEEJSJ_NS6_IJS1N_SR_EEENS_6half_tESP_SK_SP_NS2K_6fusion15FusionCallbacksINS2K_31Sm120PtrArrayTmaWarpSpecializedILi2ELi2ELi4ELb0ELb0ELi2EEENS2R_23LinCombBlockScaleFactorILi16ESK_fSL_NS_6layout8RowMajorES2Q_fLNS_15FloatRoundStyleE2EEESJ_S2P_JEEES1Q_NS1S_IS1U_NS1V_ILi16EEENSQ_INS6_IJS1J_SR_EEENS6_IJSR_SD_EEEEEEENS5_17SM75_U32x2_LDSM_NENS5_14SM90_TMA_STOREENS1S_INS1T_ILi0ELi4ELi3EEES1W_S34_EENS5_39AutoVectorizingCopyWithAssumedAlignmentILi128EEENS29_IJNS5_17SM90_U32x2_STSM_NES2Q_EEEvEEEvvEEEEvNT_6ParamsE)
        /*0008*/ 	.word	0x00000018


	//----- nvinfo : EIATTR_FRAME_SIZE
	.align		4
.L_18:
        /*000c*/ 	.byte	0x04, 0x11
        /*000e*/ 	.short	(.L_20 - .L_19)
	.align		4
.L_19:
        /*0010*/ 	.word	index@(_ZN7cutlass13device_kernelINS_4gemm6kernel13GemmUniversalINS1_17GroupProblemShapeIN4cute5tupleIJiiiEEEEENS1_10collective13CollectiveMmaINS1_47MainloopSm120ArrayTmaWarpSpecializedBlockScaledILi4ELi3ENS6_IJNS5_1CILi1EEESD_SD_EEENS1_59KernelPtrArrayTmaWarpSpecializedCooperativeBlockScaledSm120ILi3EEEEENS6_IJNSC_ILi128EEESI_SI_EEENS6_IJNS_12float_e2m1_tENS_13float_ue4m3_tEEEENS6_IJPNS6_IJlSD_NSC_ILi0EEEEEEPNS5_6LayoutINS6_IJNS6_IJNS6_IJNSC_ILi32EEENSC_ILi4EEEEEEiEEENS6_IJNS6_IJNSC_ILi16EEESS_EEEiEEENS6_IJSD_iEEEEEENS6_IJSX_NS6_IJNS6_IJSN_SD_EEENSC_ILi512EEEEEENS6_IJSN_iEEEEEEEEEEESM_S17_NS5_8TiledMMAINS5_8MMA_AtomIJNS5_5SM12011BLOCKSCALED19SM120_16x8x64_TN_VSISK_SK_fSL_Li16EEEEEENSQ_INS6_IJSS_NSC_ILi2EEESD_EEENS6_IJSD_SS_SN_EEEEENS6_IJSI_NSQ_INS6_IJNSC_ILi8EEES1F_S1F_EEENS6_IJSD_SV_S1J_EEEEENSC_ILi64EEEEEEEENS6_IJNS5_13SM90_TMA_LOADES1Q_EEENS6_IJNS5_14ComposedLayoutINS5_7SwizzleILi2ELi4ELi3EEENS5_18smem_ptr_flag_bitsILi4EEENSQ_INS6_IJS1J_SI_EEENS6_IJSI_SD_EEEEEEENSQ_INS6_IJNS6_IJST_SD_EEENS6_IJSW_SD_S1F_EEEEEENS6_IJNS6_IJSW_S11_EEENS6_IJS10_SS_S11_EEEEEEEEEEENS6_IJNS5_9Copy_AtomIJNS5_17SM75_U32x4_LDSM_NENS_15integer_subbyteILi4ELb0EEEEEENS29_IJNS5_13UniversalCopyISL_SL_EESL_EEEEEENS5_8identityES1R_S28_S2H_S2I_EENS_8epilogue10collective18CollectiveEpilogueINS2K_30Sm90PtrArrayTmaWarpSpecializedILi2ELi2ELi4ELb0ELb0ELi2EEEJSJ_NS6_IJS1N_SR_EEENS_6half_tESP_SK_SP_NS2K_6fusion15FusionCallbacksINS2K_31Sm120PtrArrayTmaWarpSpecializedILi2ELi2ELi4ELb0ELb0ELi2EEENS2R_23LinCombBlockScaleFactorILi16ESK_fSL_NS_6layout8RowMajorES2Q_fLNS_15FloatRoundStyleE2EEESJ_S2P_JEEES1Q_NS1S_IS1U_NS1V_ILi16EEENSQ_INS6_IJS1J_SR_EEENS6_IJSR_SD_EEEEEEENS5_17SM75_U32x2_LDSM_NENS5_14SM90_TMA_STOREENS1S_INS1T_ILi0ELi4ELi3EEES1W_S34_EENS5_39AutoVectorizingCopyWithAssumedAlignmentILi128EEENS29_IJNS5_17SM90_U32x2_STSM_NES2Q_EEEvEEEvvEEEEvNT_6ParamsE)
        /*0014*/ 	.word	0x00000000


	//----- nvinfo : EIATTR_REGCOUNT
	.align		4
.L_20:
        /*0018*/ 	.byte	0x04, 0x2f
        /*001a*/ 	.short	(.L_22 - .L_21)
	.align		4
.L_21:
        /*001c*/ 	.word	index@(_ZN7cutlass13device_kernelINS_4gemm6kernel13GemmUniversalINS1_17GroupProblemShapeIN4cute5tupleIJiiiEEEEENS1_10collective13CollectiveMmaINS1_47MainloopSm120ArrayTmaWarpSpecializedBlockScaledILi4ELi3ENS6_IJNS5_1CILi1EEESD_SD_EEENS1_56KernelPtrArrayTmaWarpSpecializedPingpongBlockScaledSm120ILi3EEEEENS6_IJNSC_ILi128EEESI_SI_EEENS6_IJNS_12float_e2m1_tENS_13float_ue4m3_tEEEENS6_IJPNS6_IJlSD_NSC_ILi0EEEEEEPNS5_6LayoutINS6_IJNS6_IJNS6_IJNSC_ILi32EEENSC_ILi4EEEEEEiEEENS6_IJNS6_IJNSC_ILi16EEESS_EEEiEEENS6_IJSD_iEEEEEENS6_IJSX_NS6_IJNS6_IJSN_SD_EEENSC_ILi512EEEEEENS6_IJSN_iEEEEEEEEEEESM_S17_NS5_8TiledMMAINS5_8MMA_AtomIJNS5_5SM12011BLOCKSCALED19SM120_16x8x64_TN_VSISK_SK_fSL_Li16EEEEEENSQ_INS6_IJNSC_ILi2EEES1F_SD_EEENS6_IJSD_S1F_SN_EEEEENS6_IJSI_NSQ_INS6_IJNSC_ILi8EEES1F_S1F_EEENS6_IJSD_SV_S1J_EEEEENSC_ILi64EEEEEEEENS6_IJNS5_13SM90_TMA_LOADES1Q_EEENS6_IJNS5_14ComposedLayoutINS5_7SwizzleILi2ELi4ELi3EEENS5_18smem_ptr_flag_bitsILi4EEENSQ_INS6_IJS1J_SI_EEENS6_IJSI_SD_EEEEEEENSQ_INS6_IJNS6_IJST_SD_EEENS6_IJSW_SD_S1F_EEEEEENS6_IJNS6_IJSW_S11_EEENS6_IJS10_SS_S11_EEEEEEEEEEENS6_IJNS5_9Copy_AtomIJNS5_17SM75_U32x4_LDSM_NENS_15integer_subbyteILi4ELb0EEEEEENS29_IJNS5_13UniversalCopyISL_SL_EESL_EEEEEENS5_8identityES1R_S28_S2H_S2I_EENS_8epilogue10collective18CollectiveEpilogueINS2K_30Sm90PtrArrayTmaWarpSpecializedILi2ELi2ELi4ELb0ELb0ELi2EEEJSJ_NS6_IJS1N_SR_EEENS_6half_tESP_SK_SP_NS2K_6fusion15FusionCallbacksINS2K_31Sm120PtrArrayTmaWarpSpecializedILi2ELi2ELi4ELb0ELb0ELi2EEENS2R_23LinCombBlockScaleFactorILi16ESK_fSL_NS_6layout8RowMajorES2Q_fLNS_15FloatRoundStyleE2EEESJ_S2P_JEEES1Q_NS1S_IS1U_NS1V_ILi16EEENSQ_INS6_IJS1J_SR_EEENS6_IJSR_SD_EEEEEEENS5_17SM75_U32x2_LDSM_NENS5_14SM90_TMA_STOREENS1S_INS1T_ILi0ELi4ELi3EEES1W_S34_EENS5_39AutoVectorizingCopyWithAssumedAlignmentILi128EEENS29_IJNS5_17SM90_U32x2_STSM_NES2Q_EEEvEEEvvEEEEvNT_6ParamsE)
        /*0020*/ 	.word	0x00000018


	//----- nvinfo : EIATTR_FRAME_SIZE
	.align		4
.L_22:
        /*0024*/ 	.byte	0x04, 0x11
        /*0026*/ 	.short	(.L_24 - .L_23)
	.align		4
.L_23:
        /*0028*/ 	.word	index@(_ZN7cutlass13device_kernelINS_4gemm6kernel13GemmUniversalINS1_17GroupProblemShapeIN4cute5tupleIJiiiEEEEENS1_10collective13CollectiveMmaINS1_47MainloopSm120ArrayTmaWarpSpecializedBlockScaledILi4ELi3ENS6_IJNS5_1CILi1EEESD_SD_EEENS1_56KernelPtrArrayTmaWarpSpecializedPingpongBlockScaledSm120ILi3EEEEENS6_IJNSC_ILi128EEESI_SI_EEENS6_IJNS_12float_e2m1_tENS_13float_ue4m3_tEEEENS6_IJPNS6_IJlSD_NSC_ILi0EEEEEEPNS5_6LayoutINS6_IJNS6_IJNS6_IJNSC_ILi32EEENSC_ILi4EEEEEEiEEENS6_IJNS6_IJNSC_ILi16EEESS_EEEiEEENS6_IJSD_iEEEEEENS6_IJSX_NS6_IJNS6_IJSN_SD_EEENSC_ILi512EEEEEENS6_IJSN_iEEEEEEEEEEESM_S17_NS5_8TiledMMAINS5_8MMA_AtomIJNS5_5SM12011BLOCKSCALED19SM120_16x8x64_TN_VSISK_SK_fSL_Li16EEEEEENSQ_INS6_IJNSC_ILi2EEES1F_SD_EEENS6_IJSD_S1F_SN_EEEEENS6_IJSI_NSQ_INS6_IJNSC_ILi8EEES1F_S1F_EEENS6_IJSD_SV_S1J_EEEEENSC_ILi64EEEEEEEENS6_IJNS5_13SM90_TMA_LOADES1Q_EEENS6_IJNS5_14ComposedLayoutINS5_7SwizzleILi2ELi4ELi3EEENS5_18smem_ptr_flag_bitsILi4EEENSQ_INS6_IJS1J_SI_EEENS6_IJSI_SD_EEEEEEENSQ_INS6_IJNS6_IJST_SD_EEENS6_IJSW_SD_S1F_EEEEEENS6_IJNS6_IJSW_S11_EEENS6_IJS10_SS_S11_EEEEEEEEEEENS6_IJNS5_9Copy_AtomIJNS5_17SM75_U32x4_LDSM_NENS_15integer_subbyteILi4ELb0EEEEEENS29_IJNS5_13UniversalCopyISL_SL_EESL_EEEEEENS5_8identityES1R_S28_S2H_S2I_EENS_8epilogue10collective18CollectiveEpilogueINS2K_30Sm90PtrArrayTmaWarpSpecializedILi2ELi2ELi4ELb0ELb0ELi2EEEJSJ_NS6_IJS1N_SR_EEENS_6half_tESP_SK_SP_NS2K_6fusion15FusionCallbacksINS2K_31Sm120PtrArrayTmaWarpSpecializedILi2ELi2ELi4ELb0ELb0ELi2EEENS2R_23LinCombBlockScaleFactorILi16ESK_fSL_NS_6layout8RowMajorES2Q_fLNS_15FloatRoundStyleE2EEESJ_S2P_JEEES1Q_NS1S_IS1U_NS1V_ILi16EEENSQ_INS6_IJS1J_SR_EEENS6_IJSR_SD_EEEEEEENS5_17SM75_U32x2_LDSM_NENS5_14SM90_TMA_STOREENS1S_INS1T_ILi0ELi4ELi3EEES1W_S34_EENS5_39AutoVectorizingCopyWithAssumedAlignmentILi128EEENS29_IJNS5_17SM90_U32x2_STSM_NES2Q_EEEvEEEvvEEEEvNT_6ParamsE)
        /*002c*/ 	.word	0x00000000


	//----- nvinfo : EIATTR_MIN_STACK_SIZE
	.align		4
.L_24:
        /*0030*/ 	.byte	0x04, 0x12
        /*0032*/ 	.short	(.L_26 - .L_25)
	.align		4
.L_25:
        /*0034*/ 	.word	index@(_ZN7cutlass13device_kernelINS_4gemm6kernel13GemmUniversalINS1_17GroupProblemShapeIN4cute5tupleIJiiiEEEEENS1_10collective13CollectiveMmaINS1_47MainloopSm120ArrayTmaWarpSpecializedBlockScaledILi4ELi3ENS6_IJNS5_1CILi1EEESD_SD_EEENS1_56KernelPtrArrayTmaWarpSpecializedPingpongBlockScaledSm120ILi3EEEEENS6_IJNSC_ILi128EEESI_SI_EEENS6_IJNS_12float_e2m1_tENS_13float_ue4m3_tEEEENS6_IJPNS6_IJlSD_NSC_ILi0EEEEEEPNS5_6LayoutINS6_IJNS6_IJNS6_IJNSC_ILi32EEENSC_ILi4EEEEEEiEEENS6_IJNS6_IJNSC_ILi16EEESS_EEEiEEENS6_IJSD_iEEEEEENS6_IJSX_NS6_IJNS6_IJSN_SD_EEENSC_ILi512EEEEEENS6_IJSN_iEEEEEEEEEEESM_S17_NS5_8TiledMMAINS5_8MMA_AtomIJNS5_5SM12011BLOCKSCALED19SM120_16x8x64_TN_VSISK_SK_fSL_Li16EEEEEENSQ_INS6_IJNSC_ILi2EEES1F_SD_EEENS6_IJSD_S1F_SN_EEEEENS6_IJSI_NSQ_INS6_IJNSC_ILi8EEES1F_S1F_EEENS6_IJSD_SV_S1J_EEEEENSC_ILi64EEEEEEEENS6_IJNS5_13SM90_TMA_LOADES1Q_EEENS6_IJNS5_14ComposedLayoutINS5_7SwizzleILi2ELi4ELi3EEENS5_18smem_ptr_flag_bitsILi4EEENSQ_INS6_IJS1J_SI_EEENS6_IJSI_SD_EEEEEEENSQ_INS6_IJNS6_IJST_SD_EEENS6_IJSW_SD_S1F_EEEEEENS6_IJNS6_IJSW_S11_EEENS6_IJS10_SS_S11_EEEEEEEEEEENS6_IJNS5_9Copy_AtomIJNS5_17SM75_U32x4_LDSM_NENS_15integer_subbyteILi4ELb0EEEEEENS29_IJNS5_13UniversalCopyISL_SL_EESL_EEEEEENS5_8identityES1R_S28_S2H_S2I_EENS_8epilogue10collective18CollectiveEpilogueINS2K_30Sm90PtrArrayTmaWarpSpecializedILi2ELi2ELi4ELb0ELb0ELi2EEEJSJ_NS6_IJS1N_SR_EEENS_6half_tESP_SK_SP_NS2K_6fusion15FusionCallbacksINS2K_31Sm120PtrArrayTmaWarpSpecializedILi2ELi2ELi4ELb0ELb0ELi2EEENS2R_23LinCombBlockScaleFactorILi16ESK_fSL_NS_6layout8RowMajorES2Q_fLNS_15FloatRoundStyleE2EEESJ_S2P_JEEES1Q_NS1S_IS1U_NS1V_ILi16EEENSQ_INS6_IJS1J_SR_EEENS6_IJSR_SD_EEEEEEENS5_17SM75_U32x2_LDSM_NENS5_14SM90_TMA_STOREENS1S_INS1T_ILi0ELi4ELi3EEES1W_S34_EENS5_39AutoVectorizingCopyWithAssumedAlignmentILi128EEENS29_IJNS5_17SM90_U32x2_STSM_NES2Q_EEEvEEEvvEEEEvNT_6ParamsE)
        /*0038*/ 	.word	0x00000000


	//----- nvinfo : EIATTR_MIN_STACK_SIZE
	.align		4
.L_26:
        /*003c*/ 	.byte	0x04, 0x12
        /*003e*/ 	.short	(.L_28 - .L_27)
	.align		4
.L_27:
        /*0040*/ 	.word	index@(_ZN7cutlass13device_kernelINS_4gemm6kernel13GemmUniversalINS1_17GroupProblemShapeIN4cute5tupleIJiiiEEEEENS1_10collective13CollectiveMmaINS1_47MainloopSm120ArrayTmaWarpSpecializedBlockScaledILi4ELi3ENS6_IJNS5_1CILi1EEESD_SD_EEENS1_59KernelPtrArrayTmaWarpSpecializedCooperativeBlockScaledSm120ILi3EEEEENS6_IJNSC_ILi128EEESI_SI_EEENS6_IJNS_12float_e2m1_tENS_13float_ue4m3_tEEEENS6_IJPNS6_IJlSD_NSC_ILi0EEEEEEPNS5_6LayoutINS6_IJNS6_IJNS6_IJNSC_ILi32EEENSC_ILi4EEEEEEiEEENS6_IJNS6_IJNSC_ILi16EEESS_EEEiEEENS6_IJSD_iEEEEEENS6_IJSX_NS6_IJNS6_IJSN_SD_EEENSC_ILi512EEEEEENS6_IJSN_iEEEEEEEEEEESM_S17_NS5_8TiledMMAINS5_8MMA_AtomIJNS5_5SM12011BLOCKSCALED19SM120_16x8x64_TN_VSISK_SK_fSL_Li16EEEEEENSQ_INS6_IJSS_NSC_ILi2EEESD_EEENS6_IJSD_SS_SN_EEEEENS6_IJSI_NSQ_INS6_IJNSC_ILi8EEES1F_S1F_EEENS6_IJSD_SV_S1J_EEEEENSC_ILi64EEEEEEEENS6_IJNS5_13SM90_TMA_LOADES1Q_EEENS6_IJNS5_14ComposedLayoutINS5_7SwizzleILi2ELi4ELi3EEENS5_18smem_ptr_flag_bitsILi4EEENSQ_INS6_IJS1J_SI_EEENS6_IJSI_SD_EEEEEEENSQ_INS6_IJNS6_IJST_SD_EEENS6_IJSW_SD_S1F_EEEEEENS6_IJNS6_IJSW_S11_EEENS6_IJS10_SS_S11_EEEEEEEEEEENS6_IJNS5_9Copy_AtomIJNS5_17SM75_U32x4_LDSM_NENS_15integer_subbyteILi4ELb0EEEEEENS29_IJNS5_13UniversalCopyISL_SL_EESL_EEEEEENS5_8identityES1R_S28_S2H_S2I_EENS_8epilogue10collective18CollectiveEpilogueINS2K_30Sm90PtrArrayTmaWarpSpecializedILi2ELi2ELi4ELb0ELb0ELi2EEEJSJ_NS6_IJS1N_SR_EEENS_6half_tESP_SK_SP_NS2K_6fusion15FusionCallbacksINS2K_31Sm120PtrArrayTmaWarpSpecializedILi2ELi2ELi4ELb0ELb0ELi2EEENS2R_23LinCombBlockScaleFactorILi16ESK_fSL_NS_6layout8RowMajorES2Q_fLNS_15FloatRoundStyleE2EEESJ_S2P_JEEES1Q_NS1S_IS1U_NS1V_ILi16EEENSQ_INS6_IJS1J_SR_EEENS6_IJSR_SD_EEEEEEENS5_17SM75_U32x2_LDSM_NENS5_14SM90_TMA_STOREENS1S_INS1T_ILi0ELi4ELi3EEES1W_S34_EENS5_39AutoVectorizingCopyWithAssumedAlignmentILi128EEENS29_IJNS5_17SM90_U32x2_STSM_NES2Q_EEEvEEEvvEEEEvNT_6ParamsE)
        /*0044*/ 	.word	0x00000000
.L_28:


//--------------------- .nv.compat                --------------------------
	.section	.nv.compat,"",@"SHT_CUDA_COMPAT_INFO"
	.align	4
        /*0000*/ 	.byte	0x02, 0x09, 0x01, 0x00, 0x02, 0x02, 0x01, 0x00, 0x02, 0x05, 0x05, 0x00, 0x03, 0x07, 0x01, 0x01
        /*0010*/ 	.byte	0x02, 0x03, 0x00, 0x00, 0x02, 0x06, 0x01, 0x00, 0x04, 0x0b, 0x08, 0x00, 0x09, 0x00, 0x00, 0x00
        /*0020*/ 	.byte	0x00, 0x00, 0x00, 0x00


//--------------------- .nv.info._ZN7cutlass13device_kernelINS_4gemm6kernel13GemmUniversalINS1_17GroupProblemShapeIN4cute5tupleIJiiiEEEEENS1_10collective13CollectiveMmaINS1_47MainloopSm120ArrayTmaWarpSpecializedBlockScaledILi4ELi3ENS6_IJNS5_1CILi1EEESD_SD_EEENS1_56KernelPtrArrayTmaWarpSpecializedPingpongBlockScaledSm120ILi3EEEEENS6_IJNSC_ILi128EEESI_SI_EEENS6_IJNS_12float_e2m1_tENS_13float_ue4m3_tEEEENS6_IJPNS6_IJlSD_NSC_ILi0EEEEEEPNS5_6LayoutINS6_IJNS6_IJNS6_IJNSC_ILi32EEENSC_ILi4EEEEEEiEEENS6_IJNS6_IJNSC_ILi16EEESS_EEEiEEENS6_IJSD_iEEEEEENS6_IJSX_NS6_IJNS6_IJSN_SD_EEENSC_ILi512EEEEEENS6_IJSN_iEEEEEEEEEEESM_S17_NS5_8TiledMMAINS5_8MMA_AtomIJNS5_5SM12011BLOCKSCALED19SM120_16x8x64_TN_VSISK_SK_fSL_Li16EEEEEENSQ_INS6_IJNSC_ILi2EEES1F_SD_EEENS6_IJSD_S1F_SN_EEEEENS6_IJSI_NSQ_INS6_IJNSC_ILi8EEES1F_S1F_EEENS6_IJSD_SV_S1J_EEEEENSC_ILi64EEEEEEEENS6_IJNS5_13SM90_TMA_LOADES1Q_EEENS6_IJNS5_14ComposedLayoutINS5_7SwizzleILi2ELi4ELi3EEENS5_18smem_ptr_flag_bitsILi4EEENSQ_INS6_IJS1J_SI_EEENS6_IJSI_SD_EEEEEEENSQ_INS6_IJNS6_IJST_SD_EEENS6_IJSW_SD_S1F_EEEEEENS6_IJNS6_IJSW_S11_EEENS6_IJS10_SS_S11_EEEEEEEEEEENS6_IJNS5_9Copy_AtomIJNS5_17SM75_U32x4_LDSM_NENS_15integer_subbyteILi4ELb0EEEEEENS29_IJNS5_13UniversalCopyISL_SL_EESL_EEEEEENS5_8identityES1R_S28_S2H_S2I_EENS_8epilogue10collective18CollectiveEpilogueINS2K_30Sm90PtrArrayTmaWarpSpecializedILi2ELi2ELi4ELb0ELb0ELi2EEEJSJ_NS6_IJS1N_SR_EEENS_6half_tESP_SK_SP_NS2K_6fusion15FusionCallbacksINS2K_31Sm120PtrArrayTmaWarpSpecializedILi2ELi2ELi4ELb0ELb0ELi2EEENS2R_23LinCombBlockScaleFactorILi16ESK_fSL_NS_6layout8RowMajorES2Q_fLNS_15FloatRoundStyleE2EEESJ_S2P_JEEES1Q_NS1S_IS1U_NS1V_ILi16EEENSQ_INS6_IJS1J_SR_EEENS6_IJSR_SD_EEEEEEENS5_17SM75_U32x2_LDSM_NENS5_14SM90_TMA_STOREENS1S_INS1T_ILi0ELi4ELi3EEES1W_S34_EENS5_39AutoVectorizingCopyWithAssumedAlignmentILi128EEENS29_IJNS5_17SM90_U32x2_STSM_NES2Q_EEEvEEEvvEEEEvNT_6ParamsE --------------------------
	.section	.nv.info._ZN7cutlass13device_kernelINS_4gemm6kernel13GemmUniversalINS1_17GroupProblemShapeIN4cute5tupleIJiiiEEEEENS1_10collective13CollectiveMmaINS1_47MainloopSm120ArrayTmaWarpSpecializedBlockScaledILi4ELi3ENS6_IJNS5_1CILi1EEESD_SD_EEENS1_56KernelPtrArrayTmaWarpSpecializedPingpongBlockScaledSm120ILi3EEEEENS6_IJNSC_ILi128EEESI_SI_EEENS6_IJNS_12float_e2m1_tENS_13float_ue4m3_tEEEENS6_IJPNS6_IJlSD_NSC_ILi0EEEEEEPNS5_6LayoutINS6_IJNS6_IJNS6_IJNSC_ILi32EEENSC_ILi4EEEEEEiEEENS6_IJNS6_IJNSC_ILi16EEESS_EEEiEEENS6_IJSD_iEEEEEENS6_IJSX_NS6_IJNS6_IJSN_SD_EEENSC_ILi512EEEEEENS6_IJSN_iEEEEEEEEEEESM_S17_NS5_8TiledMMAINS5_8MMA_AtomIJNS5_5SM12011BLOCKSCALED19SM120_16x8x64_TN_VSISK_SK_fSL_Li16EEEEEENSQ_INS6_IJNSC_ILi2EEES1F_SD_EEENS6_IJSD_S1F_SN_EEEEENS6_IJSI_NSQ_INS6_IJNSC_ILi8EEES1F_S1F_EEENS6_IJSD_SV_S1J_EEEEENSC_ILi64EEEEEEEENS6_IJNS5_13SM90_TMA_LOADES1Q_EEENS6_IJNS5_14ComposedLayoutINS5_7SwizzleILi2ELi4ELi3EEENS5_18smem_ptr_flag_bitsILi4EEENSQ_INS6_IJS1J_SI_EEENS6_IJSI_SD_EEEEEEENSQ_INS6_IJNS6_IJST_SD_EEENS6_IJSW_SD_S1F_EEEEEENS6_IJNS6_IJSW_S11_EEENS6_IJS10_SS_S11_EEEEEEEEEEENS6_IJNS5_9Copy_AtomIJNS5_17SM75_U32x4_LDSM_NENS_15integer_subbyteILi4ELb0EEEEEENS29_IJNS5_13UniversalCopyISL_SL_EESL_EEEEEENS5_8identityES1R_S28_S2H_S2I_EENS_8epilogue10collective18CollectiveEpilogueINS2K_30Sm90PtrArrayTmaWarpSpecializedILi2ELi2ELi4ELb0ELb0ELi2EEEJSJ_NS6_IJS1N_SR_EEENS_6half_tESP_SK_SP_NS2K_6fusion15FusionCallbacksINS2K_31Sm120PtrArrayTmaWarpSpecializedILi2ELi2ELi4ELb0ELb0ELi2EEENS2R_23LinCombBlockScaleFactorILi16ESK_fSL_NS_6layout8RowMajorES2Q_fLNS_15FloatRoundStyleE2EEESJ_S2P_JEEES1Q_NS1S_IS1U_NS1V_ILi16EEENSQ_INS6_IJS1J_SR_EEENS6_IJSR_SD_EEEEEEENS5_17SM75_U32x2_LDSM_NENS5_14SM90_TMA_STOREENS1S_INS1T_ILi0ELi4ELi3EEES1W_S34_EENS5_39AutoVectorizingCopyWithAssumedAlignmentILi128EEENS29_IJNS5_17SM90_U32x2_STSM_NES2Q_EEEvEEEvvEEEEvNT_6ParamsE,"",@"SHT_CUDA_INFO"
	.sectionflags	@""
	.align	4


	//----- nvinfo : EIATTR_CUDA_API_VERSION
	.align		4
        /*0000*/ 	.byte	0x04, 0x37
        /*0002*/ 	.short	(.L_30 - .L_29)
.L_29:
        /*0004*/ 	.word	0x00000082


	//----- nvinfo : EIATTR_KPARAM_INFO
	.align		4
.L_30:
        /*0008*/ 	.byte	0x04, 0x17
        /*000a*/ 	.short	(.L_32 - .L_31)
.L_31:
        /*000c*/ 	.word	0x00000000
        /*0010*/ 	.short	0x0000
        /*0012*/ 	.short	0x0000
        /*0014*/ 	.byte	0x00, 0xf0, 0x01, 0x24


	//----- nvinfo : EIATTR_SPARSE_MMA_MASK
	.align		4
.L_32:
        /*0018*/ 	.byte	0x03, 0x50
        /*001a*/ 	.short	0x0000


	//----- nvinfo : EIATTR_MAXREG_COUNT
	.align		4
        /*001c*/ 	.byte	0x03, 0x1b
        /*001e*/ 	.short	0x00a8


	//----- nvinfo : EIATTR_EXTERNS
	.align		4
        /*0020*/ 	.byte	0x04, 0x0f
        /*0022*/ 	.short	(.L_34 - .L_33)


	//   ....[0]....
	.align		4
.L_33:
        /*0024*/ 	.word	index@(vprintf)


	//   ....[1]....
	.align		4
        /*0028*/ 	.word	index@(__assertfail)


	//----- nvinfo : EIATTR_MERCURY_ISA_VERSION
	.align		4
.L_34:
        /*002c*/ 	.byte	0x03, 0x5f
        /*002e*/ 	.short	0x0101


	//----- nvinfo : EIATTR_VRC_CTA_INIT_COUNT
	.align		4
        /*0030*/ 	.byte	0x02, 0x4a
	.zero		1
	.zero		1


	//----- nvinfo : EIATTR_SYSCALL_OFFSETS
	.align		4
        /*0034*/ 	.byte	0x04, 0x46
        /*0036*/ 	.short	(.L_36 - .L_35)


	//   ....[0]....
.L_35:
        /*0038*/ 	.word	0x00000100


	//   ....[1]....
        /*003c*/ 	.word	0x00000180


	//----- nvinfo : EIATTR_EXIT_INSTR_OFFSETS
	.align		4
.L_36:
        /*0040*/ 	.byte	0x04, 0x1c
        /*0042*/ 	.short	(.L_38 - .L_37)


	//   ....[0]....
.L_37:
        /*0044*/ 	.word	0x000001a0


	//----- nvinfo : EIATTR_MAX_THREADS
	.align		4
.L_38:
        /*0048*/ 	.byte	0x04, 0x05
        /*004a*/ 	.short	(.L_40 - .L_39)
.L_39:
        /*004c*/ 	.word	0x00000180
        /*0050*/ 	.word	0x00000001
        /*0054*/ 	.word	0x00000001


	//----- nvinfo : EIATTR_CBANK_PARAM_SIZE
	.align		4
.L_40:
        /*0058*/ 	.byte	0x03, 0x19
        /*005a*/ 	.short	0x0900


	//----- nvinfo : EIATTR_PARAM_CBANK
	.align		4
        /*005c*/ 	.byte	0x04, 0x0a
        /*005e*/ 	.short	(.L_42 - .L_41)
	.align		4
.L_41:
        /*0060*/ 	.word	index@(.nv.constant0._ZN7cutlass13device_kernelINS_4gemm6kernel13GemmUniversalINS1_17GroupProblemShapeIN4cute5tupleIJiiiEEEEENS1_10collective13CollectiveMmaINS1_47MainloopSm120ArrayTmaWarpSpecializedBlockScaledILi4ELi3ENS6_IJNS5_1CILi1EEESD_SD_EEENS1_56KernelPtrArrayTmaWarpSpecializedPingpongBlockScaledSm120ILi3EEEEENS6_IJNSC_ILi128EEESI_SI_EEENS6_IJNS_12float_e2m1_tENS_13float_ue4m3_tEEEENS6_IJPNS6_IJlSD_NSC_ILi0EEEEEEPNS5_6LayoutINS6_IJNS6_IJNS6_IJNSC_ILi32EEENSC_ILi4EEEEEEiEEENS6_IJNS6_IJNSC_ILi16EEESS_EEEiEEENS6_IJSD_iEEEEEENS6_IJSX_NS6_IJNS6_IJSN_SD_EEENSC_ILi512EEEEEENS6_IJSN_iEEEEEEEEEEESM_S17_NS5_8TiledMMAINS5_8MMA_AtomIJNS5_5SM12011BLOCKSCALED19SM120_16x8x64_TN_VSISK_SK_fSL_Li16EEEEEENSQ_INS6_IJNSC_ILi2EEES1F_SD_EEENS6_IJSD_S1F_SN_EEEEENS6_IJSI_NSQ_INS6_IJNSC_ILi8EEES1F_S1F_EEENS6_IJSD_SV_S1J_EEEEENSC_ILi64EEEEEEEENS6_IJNS5_13SM90_TMA_LOADES1Q_EEENS6_IJNS5_14ComposedLayoutINS5_7SwizzleILi2ELi4ELi3EEENS5_18smem_ptr_flag_bitsILi4EEENSQ_INS6_IJS1J_SI_EEENS6_IJSI_SD_EEEEEEENSQ_INS6_IJNS6_IJST_SD_EEENS6_IJSW_SD_S1F_EEEEEENS6_IJNS6_IJSW_S11_EEENS6_IJS10_SS_S11_EEEEEEEEEEENS6_IJNS5_9Copy_AtomIJNS5_17SM75_U32x4_LDSM_NENS_15integer_subbyteILi4ELb0EEEEEENS29_IJNS5_13UniversalCopyISL_SL_EESL_EEEEEENS5_8identityES1R_S28_S2H_S2I_EENS_8epilogue10collective18CollectiveEpilogueINS2K_30Sm90PtrArrayTmaWarpSpecializedILi2ELi2ELi4ELb0ELb0ELi2EEEJSJ_NS6_IJS1N_SR_EEENS_6half_tESP_SK_SP_NS2K_6fusion15FusionCallbacksINS2K_31Sm120PtrArrayTmaWarpSpecializedILi2ELi2ELi4ELb0ELb0ELi2EEENS2R_23LinCombBlockScaleFactorILi16ESK_fSL_NS_6layout8RowMajorES2Q_fLNS_15FloatRoundStyleE2EEESJ_S2P_JEEES1Q_NS1S_IS1U_NS1V_ILi16EEENSQ_INS6_IJS1J_SR_EEENS6_IJSR_SD_EEEEEEENS5_17SM75_U32x2_LDSM_NENS5_14SM90_TMA_STOREENS1S_INS1T_ILi0ELi4ELi3EEES1W_S34_EENS5_39AutoVectorizingCopyWithAssumedAlignmentILi128EEENS29_IJNS5_17SM90_U32x2_STSM_NES2Q_EEEvEEEvvEEEEvNT_6ParamsE)
        /*0064*/ 	.short	0x0380
        /*0066*/ 	.short	0x0900


	//----- nvinfo : EIATTR_SW_WAR
	.align		4
.L_42:
        /*0068*/ 	.byte	0x04, 0x36
        /*006a*/ 	.short	(.L_44 - .L_43)
.L_43:
        /*006c*/ 	.word	0x00000008
.L_44:


//--------------------- .nv.info._ZN7cutlass13device_kernelINS_4gemm6kernel13GemmUniversalINS1_17GroupProblemShapeIN4cute5tupleIJiiiEEEEENS1_10collective13CollectiveMmaINS1_47MainloopSm120ArrayTmaWarpSpecializedBlockScaledILi4ELi3ENS6_IJNS5_1CILi1EEESD_SD_EEENS1_59KernelPtrArrayTmaWarpSpecializedCooperativeBlockScaledSm120ILi3EEEEENS6_IJNSC_ILi128EEESI_SI_EEENS6_IJNS_12float_e2m1_tENS_13float_ue4m3_tEEEENS6_IJPNS6_IJlSD_NSC_ILi0EEEEEEPNS5_6LayoutINS6_IJNS6_IJNS6_IJNSC_ILi32EEENSC_ILi4EEEEEEiEEENS6_IJNS6_IJNSC_ILi16EEESS_EEEiEEENS6_IJSD_iEEEEEENS6_IJSX_NS6_IJNS6_IJSN_SD_EEENSC_ILi512EEEEEENS6_IJSN_iEEEEEEEEEEESM_S17_NS5_8TiledMMAINS5_8MMA_AtomIJNS5_5SM12011BLOCKSCALED19SM120_16x8x64_TN_VSISK_SK_fSL_Li16EEEEEENSQ_INS6_IJSS_NSC_ILi2EEESD_EEENS6_IJSD_SS_SN_EEEEENS6_IJSI_NSQ_INS6_IJNSC_ILi8EEES1F_S1F_EEENS6_IJSD_SV_S1J_EEEEENSC_ILi64EEEEEEEENS6_IJNS5_13SM90_TMA_LOADES1Q_EEENS6_IJNS5_14ComposedLayoutINS5_7SwizzleILi2ELi4ELi3EEENS5_18smem_ptr_flag_bitsILi4EEENSQ_INS6_IJS1J_SI_EEENS6_IJSI_SD_EEEEEEENSQ_INS6_IJNS6_IJST_SD_EEENS6_IJSW_SD_S1F_EEEEEENS6_IJNS6_IJSW_S11_EEENS6_IJS10_SS_S11_EEEEEEEEEEENS6_IJNS5_9Copy_AtomIJNS5_17SM75_U32x4_LDSM_NENS_15integer_subbyteILi4ELb0EEEEEENS29_IJNS5_13UniversalCopyISL_SL_EESL_EEEEEENS5_8identityES1R_S28_S2H_S2I_EENS_8epilogue10collective18CollectiveEpilogueINS2K_30Sm90PtrArrayTmaWarpSpecializedILi2ELi2ELi4ELb0ELb0ELi2EEEJSJ_NS6_IJS1N_SR_EEENS_6half_tESP_SK_SP_NS2K_6fusion15FusionCallbacksINS2K_31Sm120PtrArrayTmaWarpSpecializedILi2ELi2ELi4ELb0ELb0ELi2EEENS2R_23LinCombBlockScaleFactorILi16ESK_fSL_NS_6layout8RowMajorES2Q_fLNS_15FloatRoundStyleE2EEESJ_S2P_JEEES1Q_NS1S_IS1U_NS1V_ILi16EEENSQ_INS6_IJS1J_SR_EEENS6_IJSR_SD_EEEEEEENS5_17SM75_U32x2_LDSM_NENS5_14SM90_TMA_STOREENS1S_INS1T_ILi0ELi4ELi3EEES1W_S34_EENS5_39AutoVectorizingCopyWithAssumedAlignmentILi128EEENS29_IJNS5_17SM90_U32x2_STSM_NES2Q_EEEvEEEvvEEEEvNT_6ParamsE --------------------------
	.section	.nv.info._ZN7cutlass13device_kernelINS_4gemm6kernel13GemmUniversalINS1_17GroupProblemShapeIN4cute5tupleIJiiiEEEEENS1_10collective13CollectiveMmaINS1_47MainloopSm120ArrayTmaWarpSpecializedBlockScaledILi4ELi3ENS6_IJNS5_1CILi1EEESD_SD_EEENS1_59KernelPtrArrayTmaWarpSpecializedCooperativeBlockScaledSm120ILi3EEEEENS6_IJNSC_ILi128EEESI_SI_EEENS6_IJNS_12float_e2m1_tENS_13float_ue4m3_tEEEENS6_IJPNS6_IJlSD_NSC_ILi0EEEEEEPNS5_6LayoutINS6_IJNS6_IJNS6_IJNSC_ILi32EEENSC_ILi4EEEEEEiEEENS6_IJNS6_IJNSC_ILi16EEESS_EEEiEEENS6_IJSD_iEEEEEENS6_IJSX_NS6_IJNS6_IJSN_SD_EEENSC_ILi512EEEEEENS6_IJSN_iEEEEEEEEEEESM_S17_NS5_8TiledMMAINS5_8MMA_AtomIJNS5_5SM12011BLOCKSCALED19SM120_16x8x64_TN_VSISK_SK_fSL_Li16EEEEEENSQ_INS6_IJSS_NSC_ILi2EEESD_EEENS6_IJSD_SS_SN_EEEEENS6_IJSI_NSQ_INS6_IJNSC_ILi8EEES1F_S1F_EEENS6_IJSD_SV_S1J_EEEEENSC_ILi64EEEEEEEENS6_IJNS5_13SM90_TMA_LOADES1Q_EEENS6_IJNS5_14ComposedLayoutINS5_7SwizzleILi2ELi4ELi3EEENS5_18smem_ptr_flag_bitsILi4EEENSQ_INS6_IJS1J_SI_EEENS6_IJSI_SD_EEEEEEENSQ_INS6_IJNS6_IJST_SD_EEENS6_IJSW_SD_S1F_EEEEEENS6_IJNS6_IJSW_S11_EEENS6_IJS10_SS_S11_EEEEEEEEEEENS6_IJNS5_9Copy_AtomIJNS5_17SM75_U32x4_LDSM_NENS_15integer_subbyteILi4ELb0EEEEEENS29_IJNS5_13UniversalCopyISL_SL_EESL_EEEEEENS5_8identityES1R_S28_S2H_S2I_EENS_8epilogue10collective18CollectiveEpilogueINS2K_30Sm90PtrArrayTmaWarpSpecializedILi2ELi2ELi4ELb0ELb0ELi2EEEJSJ_NS6_IJS1N_SR_EEENS_6half_tESP_SK_SP_NS2K_6fusion15FusionCallbacksINS2K_31Sm120PtrArrayTmaWarpSpecializedILi2ELi2ELi4ELb0ELb0ELi2EEENS2R_23LinCombBlockScaleFactorILi16ESK_fSL_NS_6layout8RowMajorES2Q_fLNS_15FloatRoundStyleE2EEESJ_S2P_JEEES1Q_NS1S_IS1U_NS1V_ILi16EEENSQ_INS6_IJS1J_SR_EEENS6_IJSR_SD_EEEEEEENS5_17SM75_U32x2_LDSM_NENS5_14SM90_TMA_STOREENS1S_INS1T_ILi0ELi4ELi3EEES1W_S34_EENS5_39AutoVectorizingCopyWithAssumedAlignmentILi128EEENS29_IJNS5_17SM90_U32x2_STSM_NES2Q_EEEvEEEvvEEEEvNT_6ParamsE,"",@"SHT_CUDA_INFO"
	.sectionflags	@""
	.align	4


	//----- nvinfo : EIATTR_CUDA_API_VERSION
	.align		4
        /*0000*/ 	.byte	0x04, 0x37
        /*0002*/ 	.short	(.L_46 - .L_45)
.L_45:
        /*0004*/ 	.word	0x00000082


	//----- nvinfo : EIATTR_KPARAM_INFO
	.align		4
.L_46:
        /*0008*/ 	.byte	0x04, 0x17
        /*000a*/ 	.short	(.L_48 - .L_47)
.L_47:
        /*000c*/ 	.word	0x00000000
        /*0010*/ 	.short	0x0000
        /*0012*/ 	.short	0x0000
        /*0014*/ 	.byte	0x00, 0xf0, 0x01, 0x24


	//----- nvinfo : EIATTR_SPARSE_MMA_MASK
	.align		4
.L_48:
        /*0018*/ 	.byte	0x03, 0x50
        /*001a*/ 	.short	0x0000


	//----- nvinfo : EIATTR_MAXREG_COUNT
	.align		4
        /*001c*/ 	.byte	0x03, 0x1b
        /*001e*/ 	.short	0x00a8


	//----- nvinfo : EIATTR_EXTERNS
	.align		4
        /*0020*/ 	.byte	0x04, 0x0f
        /*0022*/ 	.short	(.L_50 - .L_49)


	//   ....[0]....
	.align		4
.L_49:
        /*0024*/ 	.word	index@(vprintf)


	//   ....[1]....
	.align		4
        /*0028*/ 	.word	index@(__assertfail)


	//----- nvinfo : EIATTR_MERCURY_ISA_VERSION
	.align		4
.L_50:
        /*002c*/ 	.byte	0x03, 0x5f
        /*002e*/ 	.short	0x0101


	//----- nvinfo : EIATTR_VRC_CTA_INIT_COUNT
	.align		4
        /*0030*/ 	.byte	0x02, 0x4a
	.zero		1
	.zero		1


	//----- nvinfo : EIATTR_SYSCALL_OFFSETS
	.align		4
        /*0034*/ 	.byte	0x04, 0x46
        /*0036*/ 	.short	(.L_52 - .L_51)


	//   ....[0]....
.L_51:
        /*0038*/ 	.word	0x00000100


	//   ....[1]....
        /*003c*/ 	.word	0x00000180


	//----- nvinfo : EIATTR_EXIT_INSTR_OFFSETS
	.align		4
.L_52:
        /*0040*/ 	.byte	0x04, 0x1c
        /*0042*/ 	.short	(.L_54 - .L_53)


	//   ....[0]....
.L_53:
        /*0044*/ 	.word	0x000001a0


	//----- nvinfo : EIATTR_MAX_THREADS
	.align		4
.L_54:
        /*0048*/ 	.byte	0x04, 0x05
        /*004a*/ 	.short	(.L_56 - .L_55)
.L_55:
        /*004c*/ 	.word	0x00000180
        /*0050*/ 	.word	0x00000001
        /*0054*/ 	.word	0x00000001


	//----- nvinfo : EIATTR_CBANK_PARAM_SIZE
	.align		4
.L_56:
        /*0058*/ 	.byte	0x03, 0x19
        /*005a*/ 	.short	0x0900


	//----- nvinfo : EIATTR_PARAM_CBANK
	.align		4
        /*005c*/ 	.byte	0x04, 0x0a
        /*005e*/ 	.short	(.L_58 - .L_57)
	.align		4
.L_57:
        /*0060*/ 	.word	index@(.nv.constant0._ZN7cutlass13device_kernelINS_4gemm6kernel13GemmUniversalINS1_17GroupProblemShapeIN4cute5tupleIJiiiEEEEENS1_10collective13CollectiveMmaINS1_47MainloopSm120ArrayTmaWarpSpecializedBlockScaledILi4ELi3ENS6_IJNS5_1CILi1EEESD_SD_EEENS1_59KernelPtrArrayTmaWarpSpecializedCooperativeBlockScaledSm120ILi3EEEEENS6_IJNSC_ILi128EEESI_SI_EEENS6_IJNS_12float_e2m1_tENS_13float_ue4m3_tEEEENS6_IJPNS6_IJlSD_NSC_ILi0EEEEEEPNS5_6LayoutINS6_IJNS6_IJNS6_IJNSC_ILi32EEENSC_ILi4EEEEEEiEEENS6_IJNS6_IJNSC_ILi16EEESS_EEEiEEENS6_IJSD_iEEEEEENS6_IJSX_NS6_IJNS6_IJSN_SD_EEENSC_ILi512EEEEEENS6_IJSN_iEEEEEEEEEEESM_S17_NS5_8TiledMMAINS5_8MMA_AtomIJNS5_5SM12011BLOCKSCALED19SM120_16x8x64_TN_VSISK_SK_fSL_Li16EEEEEENSQ_INS6_IJSS_NSC_ILi2EEESD_EEENS6_IJSD_SS_SN_EEEEENS6_IJSI_NSQ_INS6_IJNSC_ILi8EEES1F_S1F_EEENS6_IJSD_SV_S1J_EEEEENSC_ILi64EEEEEEEENS6_IJNS5_13SM90_TMA_LOADES1Q_EEENS6_IJNS5_14ComposedLayoutINS5_7SwizzleILi2ELi4ELi3EEENS5_18smem_ptr_flag_bitsILi4EEENSQ_INS6_IJS1J_SI_EEENS6_IJSI_SD_EEEEEEENSQ_INS6_IJNS6_IJST_SD_EEENS6_IJSW_SD_S1F_EEEEEENS6_IJNS6_IJSW_S11_EEENS6_IJS10_SS_S11_EEEEEEEEEEENS6_IJNS5_9Copy_AtomIJNS5_17SM75_U32x4_LDSM_NENS_15integer_subbyteILi4ELb0EEEEEENS29_IJNS5_13UniversalCopyISL_SL_EESL_EEEEEENS5_8identityES1R_S28_S2H_S2I_EENS_8epilogue10collective18CollectiveEpilogueINS2K_30Sm90PtrArrayTmaWarpSpecializedILi2ELi2ELi4ELb0ELb0ELi2EEEJSJ_NS6_IJS1N_SR_EEENS_6half_tESP_SK_SP_NS2K_6fusion15FusionCallbacksINS2K_31Sm120PtrArrayTmaWarpSpecializedILi2ELi2ELi4ELb0ELb0ELi2EEENS2R_23LinCombBlockScaleFactorILi16ESK_fSL_NS_6layout8RowMajorES2Q_fLNS_15FloatRoundStyleE2EEESJ_S2P_JEEES1Q_NS1S_IS1U_NS1V_ILi16EEENSQ_INS6_IJS1J_SR_EEENS6_IJSR_SD_EEEEEEENS5_17SM75_U32x2_LDSM_NENS5_14SM90_TMA_STOREENS1S_INS1T_ILi0ELi4ELi3EEES1W_S34_EENS5_39AutoVectorizingCopyWithAssumedAlignmentILi128EEENS29_IJNS5_17SM90_U32x2_STSM_NES2Q_EEEvEEEvvEEEEvNT_6ParamsE)
        /*0064*/ 	.short	0x0380
        /*0066*/ 	.short	0x0900


	//----- nvinfo : EIATTR_SW_WAR
	.align		4
.L_58:
        /*0068*/ 	.byte	0x04, 0x36
        /*006a*/ 	.short	(.L_60 - .L_59)
.L_59:
        /*006c*/ 	.word	0x00000008
.L_60:


//--------------------- .nv.callgraph             --------------------------
	.section	.nv.callgraph,"",@"SHT_CUDA_CALLGRAPH"
	.align	4
	.sectionentsize	8
	.align		4
        /*0000*/ 	.word	0x00000000
	.align		4
        /*0004*/ 	.word	0xffffffff
	.align		4
        /*0008*/ 	.word	index@(_ZN7cutlass13device_kernelINS_4gemm6kernel13GemmUniversalINS1_17GroupProblemShapeIN4cute5tupleIJiiiEEEEENS1_10collective13CollectiveMmaINS1_47MainloopSm120ArrayTmaWarpSpecializedBlockScaledILi4ELi3ENS6_IJNS5_1CILi1EEESD_SD_EEENS1_56KernelPtrArrayTmaWarpSpecializedPingpongBlockScaledSm120ILi3EEEEENS6_IJNSC_ILi128EEESI_SI_EEENS6_IJNS_12float_e2m1_tENS_13float_ue4m3_tEEEENS6_IJPNS6_IJlSD_NSC_ILi0EEEEEEPNS5_6LayoutINS6_IJNS6_IJNS6_IJNSC_ILi32EEENSC_ILi4EEEEEEiEEENS6_IJNS6_IJNSC_ILi16EEESS_EEEiEEENS6_IJSD_iEEEEEENS6_IJSX_NS6_IJNS6_IJSN_SD_EEENSC_ILi512EEEEEENS6_IJSN_iEEEEEEEEEEESM_S17_NS5_8TiledMMAINS5_8MMA_AtomIJNS5_5SM12011BLOCKSCALED19SM120_16x8x64_TN_VSISK_SK_fSL_Li16EEEEEENSQ_INS6_IJNSC_ILi2EEES1F_SD_EEENS6_IJSD_S1F_SN_EEEEENS6_IJSI_NSQ_INS6_IJNSC_ILi8EEES1F_S1F_EEENS6_IJSD_SV_S1J_EEEEENSC_ILi64EEEEEEEENS6_IJNS5_13SM90_TMA_LOADES1Q_EEENS6_IJNS5_14ComposedLayoutINS5_7SwizzleILi2ELi4ELi3EEENS5_18smem_ptr_flag_bitsILi4EEENSQ_INS6_IJS1J_SI_EEENS6_IJSI_SD_EEEEEEENSQ_INS6_IJNS6_IJST_SD_EEENS6_IJSW_SD_S1F_EEEEEENS6_IJNS6_IJSW_S11_EEENS6_IJS10_SS_S11_EEEEEEEEEEENS6_IJNS5_9Copy_AtomIJNS5_17SM75_U32x4_LDSM_NENS_15integer_subbyteILi4ELb0EEEEEENS29_IJNS5_13UniversalCopyISL_SL_EESL_EEEEEENS5_8identityES1R_S28_S2H_S2I_EENS_8epilogue10collective18CollectiveEpilogueINS2K_30Sm90PtrArrayTmaWarpSpecializedILi2ELi2ELi4ELb0ELb0ELi2EEEJSJ_NS6_IJS1N_SR_EEENS_6half_tESP_SK_SP_NS2K_6fusion15FusionCallbacksINS2K_31Sm120PtrArrayTmaWarpSpecializedILi2ELi2ELi4ELb0ELb0ELi2EEENS2R_23LinCombBlockScaleFactorILi16ESK_fSL_NS_6layout8RowMajorES2Q_fLNS_15FloatRoundStyleE2EEESJ_S2P_JEEES1Q_NS1S_IS1U_NS1V_ILi16EEENSQ_INS6_IJS1J_SR_EEENS6_IJSR_SD_EEEEEEENS5_17SM75_U32x2_LDSM_NENS5_14SM90_TMA_STOREENS1S_INS1T_ILi0ELi4ELi3EEES1W_S34_EENS5_39AutoVectorizingCopyWithAssumedAlignmentILi128EEENS29_IJNS5_17SM90_U32x2_STSM_NES2Q_EEEvEEEvvEEEEvNT_6ParamsE)
	.align		4
        /*000c*/ 	.word	index@(vprintf)
	.align		4
        /*0010*/ 	.word	index@(_ZN7cutlass13device_kernelINS_4gemm6kernel13GemmUniversalINS1_17GroupProblemShapeIN4cute5tupleIJiiiEEEEENS1_10collective13CollectiveMmaINS1_47MainloopSm120ArrayTmaWarpSpecializedBlockScaledILi4ELi3ENS6_IJNS5_1CILi1EEESD_SD_EEENS1_56KernelPtrArrayTmaWarpSpecializedPingpongBlockScaledSm120ILi3EEEEENS6_IJNSC_ILi128EEESI_SI_EEENS6_IJNS_12float_e2m1_tENS_13float_ue4m3_tEEEENS6_IJPNS6_IJlSD_NSC_ILi0EEEEEEPNS5_6LayoutINS6_IJNS6_IJNS6_IJNSC_ILi32EEENSC_ILi4EEEEEEiEEENS6_IJNS6_IJNSC_ILi16EEESS_EEEiEEENS6_IJSD_iEEEEEENS6_IJSX_NS6_IJNS6_IJSN_SD_EEENSC_ILi512EEEEEENS6_IJSN_iEEEEEEEEEEESM_S17_NS5_8TiledMMAINS5_8MMA_AtomIJNS5_5SM12011BLOCKSCALED19SM120_16x8x64_TN_VSISK_SK_fSL_Li16EEEEEENSQ_INS6_IJNSC_ILi2EEES1F_SD_EEENS6_IJSD_S1F_SN_EEEEENS6_IJSI_NSQ_INS6_IJNSC_ILi8EEES1F_S1F_EEENS6_IJSD_SV_S1J_EEEEENSC_ILi64EEEEEEEENS6_IJNS5_13SM90_TMA_LOADES1Q_EEENS6_IJNS5_14ComposedLayoutINS5_7SwizzleILi2ELi4ELi3EEENS5_18smem_ptr_flag_bitsILi4EEENSQ_INS6_IJS1J_SI_EEENS6_IJSI_SD_EEEEEEENSQ_INS6_IJNS6_IJST_SD_EEENS6_IJSW_SD_S1F_EEEEEENS6_IJNS6_IJSW_S11_EEENS6_IJS10_SS_S11_EEEEEEEEEEENS6_IJNS5_9Copy_AtomIJNS5_17SM75_U32x4_LDSM_NENS_15integer_subbyteILi4ELb0EEEEEENS29_IJNS5_13UniversalCopyISL_SL_EESL_EEEEEENS5_8identityES1R_S28_S2H_S2I_EENS_8epilogue10collective18CollectiveEpilogueINS2K_30Sm90PtrArrayTmaWarpSpecializedILi2ELi2ELi4ELb0ELb0ELi2EEEJSJ_NS6_IJS1N_SR_EEENS_6half_tESP_SK_SP_NS2K_6fusion15FusionCallbacksINS2K_31Sm120PtrArrayTmaWarpSpecializedILi2ELi2ELi4ELb0ELb0ELi2EEENS2R_23LinCombBlockScaleFactorILi16ESK_fSL_NS_6layout8RowMajorES2Q_fLNS_15FloatRoundStyleE2EEESJ_S2P_JEEES1Q_NS1S_IS1U_NS1V_ILi16EEENSQ_INS6_IJS1J_SR_EEENS6_IJSR_SD_EEEEEEENS5_17SM75_U32x2_LDSM_NENS5_14SM90_TMA_STOREENS1S_INS1T_ILi0ELi4ELi3EEES1W_S34_EENS5_39AutoVectorizingCopyWithAssumedAlignmentILi128EEENS29_IJNS5_17SM90_U32x2_STSM_NES2Q_EEEvEEEvvEEEEvNT_6ParamsE)
	.align		4
        /*0014*/ 	.word	index@(__assertfail)
	.align		4
        /*0018*/ 	.word	index@(_ZN7cutlass13device_kernelINS_4gemm6kernel13GemmUniversalINS1_17GroupProblemShapeIN4cute5tupleIJiiiEEEEENS1_10collective13CollectiveMmaINS1_47MainloopSm120ArrayTmaWarpSpecializedBlockScaledILi4ELi3ENS6_IJNS5_1CILi1EEESD_SD_EEENS1_59KernelPtrArrayTmaWarpSpecializedCooperativeBlockScaledSm120ILi3EEEEENS6_IJNSC_ILi128EEESI_SI_EEENS6_IJNS_12float_e2m1_tENS_13float_ue4m3_tEEEENS6_IJPNS6_IJlSD_NSC_ILi0EEEEEEPNS5_6LayoutINS6_IJNS6_IJNS6_IJNSC_ILi32EEENSC_ILi4EEEEEEiEEENS6_IJNS6_IJNSC_ILi16EEESS_EEEiEEENS6_IJSD_iEEEEEENS6_IJSX_NS6_IJNS6_IJSN_SD_EEENSC_ILi512EEEEEENS6_IJSN_iEEEEEEEEEEESM_S17_NS5_8TiledMMAINS5_8MMA_AtomIJNS5_5SM12011BLOCKSCALED19SM120_16x8x64_TN_VSISK_SK_fSL_Li16EEEEEENSQ_INS6_IJSS_NSC_ILi2EEESD_EEENS6_IJSD_SS_SN_EEEEENS6_IJSI_NSQ_INS6_IJNSC_ILi8EEES1F_S1F_EEENS6_IJSD_SV_S1J_EEEEENSC_ILi64EEEEEEEENS6_IJNS5_13SM90_TMA_LOADES1Q_EEENS6_IJNS5_14ComposedLayoutINS5_7SwizzleILi2ELi4ELi3EEENS5_18smem_ptr_flag_bitsILi4EEENSQ_INS6_IJS1J_SI_EEENS6_IJSI_SD_EEEEEEENSQ_INS6_IJNS6_IJST_SD_EEENS6_IJSW_SD_S1F_EEEEEENS6_IJNS6_IJSW_S11_EEENS6_IJS10_SS_S11_EEEEEEEEEEENS6_IJNS5_9Copy_AtomIJNS5_17SM75_U32x4_LDSM_NENS_15integer_subbyteILi4ELb0EEEEEENS29_IJNS5_13UniversalCopyISL_SL_EESL_EEEEEENS5_8identityES1R_S28_S2H_S2I_EENS_8epilogue10collective18CollectiveEpilogueINS2K_30Sm90PtrArrayTmaWarpSpecializedILi2ELi2ELi4ELb0ELb0ELi2EEEJSJ_NS6_IJS1N_SR_EEENS_6half_tESP_SK_SP_NS2K_6fusion15FusionCallbacksINS2K_31Sm120PtrArrayTmaWarpSpecializedILi2ELi2ELi4ELb0ELb0ELi2EEENS2R_23LinCombBlockScaleFactorILi16ESK_fSL_NS_6layout8RowMajorES2Q_fLNS_15FloatRoundStyleE2EEESJ_S2P_JEEES1Q_NS1S_IS1U_NS1V_ILi16EEENSQ_INS6_IJS1J_SR_EEENS6_IJSR_SD_EEEEEEENS5_17SM75_U32x2_LDSM_NENS5_14SM90_TMA_STOREENS1S_INS1T_ILi0ELi4ELi3EEES1W_S34_EENS5_39AutoVectorizingCopyWithAssumedAlignmentILi128EEENS29_IJNS5_17SM90_U32x2_STSM_NES2Q_EEEvEEEvvEEEEvNT_6ParamsE)
	.align		4
        /*001c*/ 	.word	index@(vprintf)
	.align		4
        /*0020*/ 	.word	index@(_ZN7cutlass13device_kernelINS_4gemm6kernel13GemmUniversalINS1_17GroupProblemShapeIN4cute5tupleIJiiiEEEEENS1_10collective13CollectiveMmaINS1_47MainloopSm120ArrayTmaWarpSpecializedBlockScaledILi4ELi3ENS6_IJNS5_1CILi1EEESD_SD_EEENS1_59KernelPtrArrayTmaWarpSpecializedCooperativeBlockScaledSm120ILi3EEEEENS6_IJNSC_ILi128EEESI_SI_EEENS6_IJNS_12float_e2m1_tENS_13float_ue4m3_tEEEENS6_IJPNS6_IJlSD_NSC_ILi0EEEEEEPNS5_6LayoutINS6_IJNS6_IJNS6_IJNSC_ILi32EEENSC_ILi4EEEEEEiEEENS6_IJNS6_IJNSC_ILi16EEESS_EEEiEEENS6_IJSD_iEEEEEENS6_IJSX_NS6_IJNS6_IJSN_SD_EEENSC_ILi512EEEEEENS6_IJSN_iEEEEEEEEEEESM_S17_NS5_8TiledMMAINS5_8MMA_AtomIJNS5_5SM12011BLOCKSCALED19SM120_16x8x64_TN_VSISK_SK_fSL_Li16EEEEEENSQ_INS6_IJSS_NSC_ILi2EEESD_EEENS6_IJSD_SS_SN_EEEEENS6_IJSI_NSQ_INS6_IJNSC_ILi8EEES1F_S1F_EEENS6_IJSD_SV_S1J_EEEEENSC_ILi64EEEEEEEENS6_IJNS5_13SM90_TMA_LOADES1Q_EEENS6_IJNS5_14ComposedLayoutINS5_7SwizzleILi2ELi4ELi3EEENS5_18smem_ptr_flag_bitsILi4EEENSQ_INS6_IJS1J_SI_EEENS6_IJSI_SD_EEEEEEENSQ_INS6_IJNS6_IJST_SD_EEENS6_IJSW_SD_S1F_EEEEEENS6_IJNS6_IJSW_S11_EEENS6_IJS10_SS_S11_EEEEEEEEEEENS6_IJNS5_9Copy_AtomIJNS5_17SM75_U32x4_LDSM_NENS_15integer_subbyteILi4ELb0EEEEEENS29_IJNS5_13UniversalCopyISL_SL_EESL_EEEEEENS5_8identityES1R_S28_S2H_S2I_EENS_8epilogue10collective18CollectiveEpilogueINS2K_30Sm90PtrArrayTmaWarpSpecializedILi2ELi2ELi4ELb0ELb0ELi2EEEJSJ_NS6_IJS1N_SR_EEENS_6half_tESP_SK_SP_NS2K_6fusion15FusionCallbacksINS2K_31Sm120PtrArrayTmaWarpSpecializedILi2ELi2ELi4ELb0ELb0ELi2EEENS2R_23LinCombBlockScaleFactorILi16ESK_fSL_NS_6layout8RowMajorES2Q_fLNS_15FloatRoundStyleE2EEESJ_S2P_JEEES1Q_NS1S_IS1U_NS1V_ILi16EEENSQ_INS6_IJS1J_SR_EEENS6_IJSR_SD_EEEEEEENS5_17SM75_U32x2_LDSM_NENS5_14SM90_TMA_STOREENS1S_INS1T_ILi0ELi4ELi3EEES1W_S34_EENS5_39AutoVectorizingCopyWithAssumedAlignmentILi128EEENS29_IJNS5_17SM90_U32x2_STSM_NES2Q_EEEvEEEvvEEEEvNT_6ParamsE)
	.align		4
        /*0024*/ 	.word	index@(__assertfail)
	.align		4
        /*0028*/ 	.word	0x00000000
	.align		4
        /*002c*/ 	.word	0xfffffffe
	.align		4
        /*0030*/ 	.word	0x00000000
	.align		4
        /*0034*/ 	.word	0xfffffffd
	.align		4
        /*0038*/ 	.word	0x00000000
	.align		4
        /*003c*/ 	.word	0xfffffffc


//--------------------- .nv.constant4             --------------------------
	.section	.nv.constant4,"a",@progbits
	.align	8
	.align		8
.nv.constant4:
        /*0000*/ 	.dword	vprintf
	.align		8
        /*0008*/ 	.dword	__assertfail
	.align		8
        /*0010*/ 	.dword	__unnamed_1
	.align		8
        /*0018*/ 	.dword	__unnamed_2
	.align		8
        /*0020*/ 	.dword	_ZN34_INTERNAL_71cf1352_4_k_cu_788782d04cuda3std3__45__cpo5beginE
	.align		8
        /*0028*/ 	.dword	_ZN34_INTERNAL_71cf1352_4_k_cu_788782d04cuda3std3__45__cpo3endE
	.align		8
        /*0030*/ 	.dword	_ZN34_INTERNAL_71cf1352_4_k_cu_788782d04cuda3std3__45__cpo6cbeginE
	.align		8
        /*0038*/ 	.dword	_ZN34_INTERNAL_71cf1352_4_k_cu_788782d04cuda3std3__45__cpo4cendE
	.align		8
        /*0040*/ 	.dword	_ZN34_INTERNAL_71cf1352_4_k_cu_788782d04cuda3std3__436_GLOBAL__N__71cf1352_4_k_cu_788782d06ignoreE
	.align		8
        /*0048*/ 	.dword	_ZN34_INTERNAL_71cf1352_4_k_cu_788782d04cuda3std3__419piecewise_constructE
	.align		8
        /*0050*/ 	.dword	_ZN34_INTERNAL_71cf1352_4_k_cu_788782d04cuda3std3__48in_placeE
	.align		8
        /*0058*/ 	.dword	_ZN34_INTERNAL_71cf1352_4_k_cu_788782d04cuda3std6ranges3__45__cpo4swapE
	.align		8
        /*0060*/ 	.dword	_ZN34_INTERNAL_71cf1352_4_k_cu_788782d04cuda3std6ranges3__45__cpo9iter_moveE
	.align		8
        /*0068*/ 	.dword	_ZN34_INTERNAL_71cf1352_4_k_cu_788782d04cute7productE
	.align		8
        /*0070*/ 	.dword	_ZN34_INTERNAL_71cf1352_4_k_cu_788782d04cute1_E
	.align		8
        /*0078*/ 	.dword	$str$16
	.align		8
        /*0080*/ 	.dword	$str$17
	.align		8
        /*0088*/ 	.dword	$str$18
	.align		8
        /*0090*/ 	.dword	$str$19


//--------------------- .text._ZN7cutlass13device_kernelINS_4gemm6kernel13GemmUniversalINS1_17GroupProblemShapeIN4cute5tupleIJiiiEEEEENS1_10collective13CollectiveMmaINS1_47MainloopSm120ArrayTmaWarpSpecializedBlockScaledILi4ELi3ENS6_IJNS5_1CILi1EEESD_SD_EEENS1_56KernelPtrArrayTmaWarpSpecializedPingpongBlockScaledSm120ILi3EEEEENS6_IJNSC_ILi128EEESI_SI_EEENS6_IJNS_12float_e2m1_tENS_13float_ue4m3_tEEEENS6_IJPNS6_IJlSD_NSC_ILi0EEEEEEPNS5_6LayoutINS6_IJNS6_IJNS6_IJNSC_ILi32EEENSC_ILi4EEEEEEiEEENS6_IJNS6_IJNSC_ILi16EEESS_EEEiEEENS6_IJSD_iEEEEEENS6_IJSX_NS6_IJNS6_IJSN_SD_EEENSC_ILi512EEEEEENS6_IJSN_iEEEEEEEEEEESM_S17_NS5_8TiledMMAINS5_8MMA_AtomIJNS5_5SM12011BLOCKSCALED19SM120_16x8x64_TN_VSISK_SK_fSL_Li16EEEEEENSQ_INS6_IJNSC_ILi2EEES1F_SD_EEENS6_IJSD_S1F_SN_EEEEENS6_IJSI_NSQ_INS6_IJNSC_ILi8EEES1F_S1F_EEENS6_IJSD_SV_S1J_EEEEENSC_ILi64EEEEEEEENS6_IJNS5_13SM90_TMA_LOADES1Q_EEENS6_IJNS5_14ComposedLayoutINS5_7SwizzleILi2ELi4ELi3EEENS5_18smem_ptr_flag_bitsILi4EEENSQ_INS6_IJS1J_SI_EEENS6_IJSI_SD_EEEEEEENSQ_INS6_IJNS6_IJST_SD_EEENS6_IJSW_SD_S1F_EEEEEENS6_IJNS6_IJSW_S11_EEENS6_IJS10_SS_S11_EEEEEEEEEEENS6_IJNS5_9Copy_AtomIJNS5_17SM75_U32x4_LDSM_NENS_15integer_subbyteILi4ELb0EEEEEENS29_IJNS5_13UniversalCopyISL_SL_EESL_EEEEEENS5_8identityES1R_S28_S2H_S2I_EENS_8epilogue10collective18CollectiveEpilogueINS2K_30Sm90PtrArrayTmaWarpSpecializedILi2ELi2ELi4ELb0ELb0ELi2EEEJSJ_NS6_IJS1N_SR_EEENS_6half_tESP_SK_SP_NS2K_6fusion15FusionCallbacksINS2K_31Sm120PtrArrayTmaWarpSpecializedILi2ELi2ELi4ELb0ELb0ELi2EEENS2R_23LinCombBlockScaleFactorILi16ESK_fSL_NS_6layout8RowMajorES2Q_fLNS_15FloatRoundStyleE2EEESJ_S2P_JEEES1Q_NS1S_IS1U_NS1V_ILi16EEENSQ_INS6_IJS1J_SR_EEENS6_IJSR_SD_EEEEEEENS5_17SM75_U32x2_LDSM_NENS5_14SM90_TMA_STOREENS1S_INS1T_ILi0ELi4ELi3EEES1W_S34_EENS5_39AutoVectorizingCopyWithAssumedAlignmentILi128EEENS29_IJNS5_17SM90_U32x2_STSM_NES2Q_EEEvEEEvvEEEEvNT_6ParamsE --------------------------
	.section	.text._ZN7cutlass13device_kernelINS_4gemm6kernel13GemmUniversalINS1_17GroupProblemShapeIN4cute5tupleIJiiiEEEEENS1_10collective13CollectiveMmaINS1_47MainloopSm120ArrayTmaWarpSpecializedBlockScaledILi4ELi3ENS6_IJNS5_1CILi1EEESD_SD_EEENS1_56KernelPtrArrayTmaWarpSpecializedPingpongBlockScaledSm120ILi3EEEEENS6_IJNSC_ILi128EEESI_SI_EEENS6_IJNS_12float_e2m1_tENS_13float_ue4m3_tEEEENS6_IJPNS6_IJlSD_NSC_ILi0EEEEEEPNS5_6LayoutINS6_IJNS6_IJNS6_IJNSC_ILi32EEENSC_ILi4EEEEEEiEEENS6_IJNS6_IJNSC_ILi16EEESS_EEEiEEENS6_IJSD_iEEEEEENS6_IJSX_NS6_IJNS6_IJSN_SD_EEENSC_ILi512EEEEEENS6_IJSN_iEEEEEEEEEEESM_S17_NS5_8TiledMMAINS5_8MMA_AtomIJNS5_5SM12011BLOCKSCALED19SM120_16x8x64_TN_VSISK_SK_fSL_Li16EEEEEENSQ_INS6_IJNSC_ILi2EEES1F_SD_EEENS6_IJSD_S1F_SN_EEEEENS6_IJSI_NSQ_INS6_IJNSC_ILi8EEES1F_S1F_EEENS6_IJSD_SV_S1J_EEEEENSC_ILi64EEEEEEEENS6_IJNS5_13SM90_TMA_LOADES1Q_EEENS6_IJNS5_14ComposedLayoutINS5_7SwizzleILi2ELi4ELi3EEENS5_18smem_ptr_flag_bitsILi4EEENSQ_INS6_IJS1J_SI_EEENS6_IJSI_SD_EEEEEEENSQ_INS6_IJNS6_IJST_SD_EEENS6_IJSW_SD_S1F_EEEEEENS6_IJNS6_IJSW_S11_EEENS6_IJS10_SS_S11_EEEEEEEEEEENS6_IJNS5_9Copy_AtomIJNS5_17SM75_U32x4_LDSM_NENS_15integer_subbyteILi4ELb0EEEEEENS29_IJNS5_13UniversalCopyISL_SL_EESL_EEEEEENS5_8identityES1R_S28_S2H_S2I_EENS_8epilogue10collective18CollectiveEpilogueINS2K_30Sm90PtrArrayTmaWarpSpecializedILi2ELi2ELi4ELb0ELb0ELi2EEEJSJ_NS6_IJS1N_SR_EEENS_6half_tESP_SK_SP_NS2K_6fusion15FusionCallbacksINS2K_31Sm120PtrArrayTmaWarpSpecializedILi2ELi2ELi4ELb0ELb0ELi2EEENS2R_23LinCombBlockScaleFactorILi16ESK_fSL_NS_6layout8RowMajorES2Q_fLNS_15FloatRoundStyleE2EEESJ_S2P_JEEES1Q_NS1S_IS1U_NS1V_ILi16EEENSQ_INS6_IJS1J_SR_EEENS6_IJSR_SD_EEEEEEENS5_17SM75_U32x2_LDSM_NENS5_14SM90_TMA_STOREENS1S_INS1T_ILi0ELi4ELi3EEES1W_S34_EENS5_39AutoVectorizingCopyWithAssumedAlignmentILi128EEENS29_IJNS5_17SM90_U32x2_STSM_NES2Q_EEEvEEEvvEEEEvNT_6ParamsE,"ax",@progbits
	.align	128
.text._ZN7cutlass13device_kernelINS_4gemm6kernel13GemmUniversalINS1_17GroupProblemShapeIN4cute5tupleIJiiiEEEEENS1_10collective13CollectiveMmaINS1_47MainloopSm120ArrayTmaWarpSpecializedBlockScaledILi4ELi3ENS6_IJNS5_1CILi1EEESD_SD_EEENS1_56KernelPtrArrayTmaWarpSpecializedPingpongBlockScaledSm120ILi3EEEEENS6_IJNSC_ILi128EEESI_SI_EEENS6_IJNS_12float_e2m1_tENS_13float_ue4m3_tEEEENS6_IJPNS6_IJlSD_NSC_ILi0EEEEEEPNS5_6LayoutINS6_IJNS6_IJNS6_IJNSC_ILi32EEENSC_ILi4EEEEEEiEEENS6_IJNS6_IJNSC_ILi16EEESS_EEEiEEENS6_IJSD_iEEEEEENS6_IJSX_NS6_IJNS6_IJSN_SD_EEENSC_ILi512EEEEEENS6_IJSN_iEEEEEEEEEEESM_S17_NS5_8TiledMMAINS5_8MMA_AtomIJNS5_5SM12011BLOCKSCALED19SM120_16x8x64_TN_VSISK_SK_fSL_Li16EEEEEENSQ_INS6_IJNSC_ILi2EEES1F_SD_EEENS6_IJSD_S1F_SN_EEEEENS6_IJSI_NSQ_INS6_IJNSC_ILi8EEES1F_S1F_EEENS6_IJSD_SV_S1J_EEEEENSC_ILi64EEEEEEEENS6_IJNS5_13SM90_TMA_LOADES1Q_EEENS6_IJNS5_14ComposedLayoutINS5_7SwizzleILi2ELi4ELi3EEENS5_18smem_ptr_flag_bitsILi4EEENSQ_INS6_IJS1J_SI_EEENS6_IJSI_SD_EEEEEEENSQ_INS6_IJNS6_IJST_SD_EEENS6_IJSW_SD_S1F_EEEEEENS6_IJNS6_IJSW_S11_EEENS6_IJS10_SS_S11_EEEEEEEEEEENS6_IJNS5_9Copy_AtomIJNS5_17SM75_U32x4_LDSM_NENS_15integer_subbyteILi4ELb0EEEEEENS29_IJNS5_13UniversalCopyISL_SL_EESL_EEEEEENS5_8identityES1R_S28_S2H_S2I_EENS_8epilogue10collective18CollectiveEpilogueINS2K_30Sm90PtrArrayTmaWarpSpecializedILi2ELi2ELi4ELb0ELb0ELi2EEEJSJ_NS6_IJS1N_SR_EEENS_6half_tESP_SK_SP_NS2K_6fusion15FusionCallbacksINS2K_31Sm120PtrArrayTmaWarpSpecializedILi2ELi2ELi4ELb0ELb0ELi2EEENS2R_23LinCombBlockScaleFactorILi16ESK_fSL_NS_6layout8RowMajorES2Q_fLNS_15FloatRoundStyleE2EEESJ_S2P_JEEES1Q_NS1S_IS1U_NS1V_ILi16EEENSQ_INS6_IJS1J_SR_EEENS6_IJSR_SD_EEEEEEENS5_17SM75_U32x2_LDSM_NENS5_14SM90_TMA_STOREENS1S_INS1T_ILi0ELi4ELi3EEES1W_S34_EENS5_39AutoVectorizingCopyWithAssumedAlignmentILi128EEENS29_IJNS5_17SM90_U32x2_STSM_NES2Q_EEEvEEEvvEEEEvNT_6ParamsE:
        .type           _ZN7cutlass13device_kernelINS_4gemm6kernel13GemmUniversalINS1_17GroupProblemShapeIN4cute5tupleIJiiiEEEEENS1_10collective13CollectiveMmaINS1_47MainloopSm120ArrayTmaWarpSpecializedBlockScaledILi4ELi3ENS6_IJNS5_1CILi1EEESD_SD_EEENS1_56KernelPtrArrayTmaWarpSpecializedPingpongBlockScaledSm120ILi3EEEEENS6_IJNSC_ILi128EEESI_SI_EEENS6_IJNS_12float_e2m1_tENS_13float_ue4m3_tEEEENS6_IJPNS6_IJlSD_NSC_ILi0EEEEEEPNS5_6LayoutINS6_IJNS6_IJNS6_IJNSC_ILi32EEENSC_ILi4EEEEEEiEEENS6_IJNS6_IJNSC_ILi16EEESS_EEEiEEENS6_IJSD_iEEEEEENS6_IJSX_NS6_IJNS6_IJSN_SD_EEENSC_ILi512EEEEEENS6_IJSN_iEEEEEEEEEEESM_S17_NS5_8TiledMMAINS5_8MMA_AtomIJNS5_5SM12011BLOCKSCALED19SM120_16x8x64_TN_VSISK_SK_fSL_Li16EEEEEENSQ_INS6_IJNSC_ILi2EEES1F_SD_EEENS6_IJSD_S1F_SN_EEEEENS6_IJSI_NSQ_INS6_IJNSC_ILi8EEES1F_S1F_EEENS6_IJSD_SV_S1J_EEEEENSC_ILi64EEEEEEEENS6_IJNS5_13SM90_TMA_LOADES1Q_EEENS6_IJNS5_14ComposedLayoutINS5_7SwizzleILi2ELi4ELi3EEENS5_18smem_ptr_flag_bitsILi4EEENSQ_INS6_IJS1J_SI_EEENS6_IJSI_SD_EEEEEEENSQ_INS6_IJNS6_IJST_SD_EEENS6_IJSW_SD_S1F_EEEEEENS6_IJNS6_IJSW_S11_EEENS6_IJS10_SS_S11_EEEEEEEEEEENS6_IJNS5_9Copy_AtomIJNS5_17SM75_U32x4_LDSM_NENS_15integer_subbyteILi4ELb0EEEEEENS29_IJNS5_13UniversalCopyISL_SL_EESL_EEEEEENS5_8identityES1R_S28_S2H_S2I_EENS_8epilogue10collective18CollectiveEpilogueINS2K_30Sm90PtrArrayTmaWarpSpecializedILi2ELi2ELi4ELb0ELb0ELi2EEEJSJ_NS6_IJS1N_SR_EEENS_6half_tESP_SK_SP_NS2K_6fusion15FusionCallbacksINS2K_31Sm120PtrArrayTmaWarpSpecializedILi2ELi2ELi4ELb0ELb0ELi2EEENS2R_23LinCombBlockScaleFactorILi16ESK_fSL_NS_6layout8RowMajorES2Q_fLNS_15FloatRoundStyleE2EEESJ_S2P_JEEES1Q_NS1S_IS1U_NS1V_ILi16EEENSQ_INS6_IJS1J_SR_EEENS6_IJSR_SD_EEEEEEENS5_17SM75_U32x2_LDSM_NENS5_14SM90_TMA_STOREENS1S_INS1T_ILi0ELi4ELi3EEES1W_S34_EENS5_39AutoVectorizingCopyWithAssumedAlignmentILi128EEENS29_IJNS5_17SM90_U32x2_STSM_NES2Q_EEEvEEEvvEEEEvNT_6ParamsE,@function
        .size           _ZN7cutlass13device_kernelINS_4gemm6kernel13GemmUniversalINS1_17GroupProblemShapeIN4cute5tupleIJiiiEEEEENS1_10collective13CollectiveMmaINS1_47MainloopSm120ArrayTmaWarpSpecializedBlockScaledILi4ELi3ENS6_IJNS5_1CILi1EEESD_SD_EEENS1_56KernelPtrArrayTmaWarpSpecializedPingpongBlockScaledSm120ILi3EEEEENS6_IJNSC_ILi128EEESI_SI_EEENS6_IJNS_12float_e2m1_tENS_13float_ue4m3_tEEEENS6_IJPNS6_IJlSD_NSC_ILi0EEEEEEPNS5_6LayoutINS6_IJNS6_IJNS6_IJNSC_ILi32EEENSC_ILi4EEEEEEiEEENS6_IJNS6_IJNSC_ILi16EEESS_EEEiEEENS6_IJSD_iEEEEEENS6_IJSX_NS6_IJNS6_IJSN_SD_EEENSC_ILi512EEEEEENS6_IJSN_iEEEEEEEEEEESM_S17_NS5_8TiledMMAINS5_8MMA_AtomIJNS5_5SM12011BLOCKSCALED19SM120_16x8x64_TN_VSISK_SK_fSL_Li16EEEEEENSQ_INS6_IJNSC_ILi2EEES1F_SD_EEENS6_IJSD_S1F_SN_EEEEENS6_IJSI_NSQ_INS6_IJNSC_ILi8EEES1F_S1F_EEENS6_IJSD_SV_S1J_EEEEENSC_ILi64EEEEEEEENS6_IJNS5_13SM90_TMA_LOADES1Q_EEENS6_IJNS5_14ComposedLayoutINS5_7SwizzleILi2ELi4ELi3EEENS5_18smem_ptr_flag_bitsILi4EEENSQ_INS6_IJS1J_SI_EEENS6_IJSI_SD_EEEEEEENSQ_INS6_IJNS6_IJST_SD_EEENS6_IJSW_SD_S1F_EEEEEENS6_IJNS6_IJSW_S11_EEENS6_IJS10_SS_S11_EEEEEEEEEEENS6_IJNS5_9Copy_AtomIJNS5_17SM75_U32x4_LDSM_NENS_15integer_subbyteILi4ELb0EEEEEENS29_IJNS5_13UniversalCopyISL_SL_EESL_EEEEEENS5_8identityES1R_S28_S2H_S2I_EENS_8epilogue10collective18CollectiveEpilogueINS2K_30Sm90PtrArrayTmaWarpSpecializedILi2ELi2ELi4ELb0ELb0ELi2EEEJSJ_NS6_IJS1N_SR_EEENS_6half_tESP_SK_SP_NS2K_6fusion15FusionCallbacksINS2K_31Sm120PtrArrayTmaWarpSpecializedILi2ELi2ELi4ELb0ELb0ELi2EEENS2R_23LinCombBlockScaleFactorILi16ESK_fSL_NS_6layout8RowMajorES2Q_fLNS_15FloatRoundStyleE2EEESJ_S2P_JEEES1Q_NS1S_IS1U_NS1V_ILi16EEENSQ_INS6_IJS1J_SR_EEENS6_IJSR_SD_EEEEEEENS5_17SM75_U32x2_LDSM_NENS5_14SM90_TMA_STOREENS1S_INS1T_ILi0ELi4ELi3EEES1W_S34_EENS5_39AutoVectorizingCopyWithAssumedAlignmentILi128EEENS29_IJNS5_17SM90_U32x2_STSM_NES2Q_EEEvEEEvvEEEEvNT_6ParamsE,(.L_x_6 - _ZN7cutlass13device_kernelINS_4gemm6kernel13GemmUniversalINS1_17GroupProblemShapeIN4cute5tupleIJiiiEEEEENS1_10collective13CollectiveMmaINS1_47MainloopSm120ArrayTmaWarpSpecializedBlockScaledILi4ELi3ENS6_IJNS5_1CILi1EEESD_SD_EEENS1_56KernelPtrArrayTmaWarpSpecializedPingpongBlockScaledSm120ILi3EEEEENS6_IJNSC_ILi128EEESI_SI_EEENS6_IJNS_12float_e2m1_tENS_13float_ue4m3_tEEEENS6_IJPNS6_IJlSD_NSC_ILi0EEEEEEPNS5_6LayoutINS6_IJNS6_IJNS6_IJNSC_ILi32EEENSC_ILi4EEEEEEiEEENS6_IJNS6_IJNSC_ILi16EEESS_EEEiEEENS6_IJSD_iEEEEEENS6_IJSX_NS6_IJNS6_IJSN_SD_EEENSC_ILi512EEEEEENS6_IJSN_iEEEEEEEEEEESM_S17_NS5_8TiledMMAINS5_8MMA_AtomIJNS5_5SM12011BLOCKSCALED19SM120_16x8x64_TN_VSISK_SK_fSL_Li16EEEEEENSQ_INS6_IJNSC_ILi2EEES1F_SD_EEENS6_IJSD_S1F_SN_EEEEENS6_IJSI_NSQ_INS6_IJNSC_ILi8EEES1F_S1F_EEENS6_IJSD_SV_S1J_EEEEENSC_ILi64EEEEEEEENS6_IJNS5_13SM90_TMA_LOADES1Q_EEENS6_IJNS5_14ComposedLayoutINS5_7SwizzleILi2ELi4ELi3EEENS5_18smem_ptr_flag_bitsILi4EEENSQ_INS6_IJS1J_SI_EEENS6_IJSI_SD_EEEEEEENSQ_INS6_IJNS6_IJST_SD_EEENS6_IJSW_SD_S1F_EEEEEENS6_IJNS6_IJSW_S11_EEENS6_IJS10_SS_S11_EEEEEEEEEEENS6_IJNS5_9Copy_AtomIJNS5_17SM75_U32x4_LDSM_NENS_15integer_subbyteILi4ELb0EEEEEENS29_IJNS5_13UniversalCopyISL_SL_EESL_EEEEEENS5_8identityES1R_S28_S2H_S2I_EENS_8epilogue10collective18CollectiveEpilogueINS2K_30Sm90PtrArrayTmaWarpSpecializedILi2ELi2ELi4ELb0ELb0ELi2EEEJSJ_NS6_IJS1N_SR_EEENS_6half_tESP_SK_SP_NS2K_6fusion15FusionCallbacksINS2K_31Sm120PtrArrayTmaWarpSpecializedILi2ELi2ELi4ELb0ELb0ELi2EEENS2R_23LinCombBlockScaleFactorILi16ESK_fSL_NS_6layout8RowMajorES2Q_fLNS_15FloatRoundStyleE2EEESJ_S2P_JEEES1Q_NS1S_IS1U_NS1V_ILi16EEENSQ_INS6_IJS1J_SR_EEENS6_IJSR_SD_EEEEEEENS5_17SM75_U32x2_LDSM_NENS5_14SM90_TMA_STOREENS1S_INS1T_ILi0ELi4ELi3EEES1W_S34_EENS5_39AutoVectorizingCopyWithAssumedAlignmentILi128EEENS29_IJNS5_17SM90_U32x2_STSM_NES2Q_EEEvEEEvvEEEEvNT_6ParamsE)
        .other          _ZN7cutlass13device_kernelINS_4gemm6kernel13GemmUniversalINS1_17GroupProblemShapeIN4cute5tupleIJiiiEEEEENS1_10collective13CollectiveMmaINS1_47MainloopSm120ArrayTmaWarpSpecializedBlockScaledILi4ELi3ENS6_IJNS5_1CILi1EEESD_SD_EEENS1_56KernelPtrArrayTmaWarpSpecializedPingpongBlockScaledSm120ILi3EEEEENS6_IJNSC_ILi128EEESI_SI_EEENS6_IJNS_12float_e2m1_tENS_13float_ue4m3_tEEEENS6_IJPNS6_IJlSD_NSC_ILi0EEEEEEPNS5_6LayoutINS6_IJNS6_IJNS6_IJNSC_ILi32EEENSC_ILi4EEEEEEiEEENS6_IJNS6_IJNSC_ILi16EEESS_EEEiEEENS6_IJSD_iEEEEEENS6_IJSX_NS6_IJNS6_IJSN_SD_EEENSC_ILi512EEEEEENS6_IJSN_iEEEEEEEEEEESM_S17_NS5_8TiledMMAINS5_8MMA_AtomIJNS5_5SM12011BLOCKSCALED19SM120_16x8x64_TN_VSISK_SK_fSL_Li16EEEEEENSQ_INS6_IJNSC_ILi2EEES1F_SD_EEENS6_IJSD_S1F_SN_EEEEENS6_IJSI_NSQ_INS6_IJNSC_ILi8EEES1F_S1F_EEENS6_IJSD_SV_S1J_EEEEENSC_ILi64EEEEEEEENS6_IJNS5_13SM90_TMA_LOADES1Q_EEENS6_IJNS5_14ComposedLayoutINS5_7SwizzleILi2ELi4ELi3EEENS5_18smem_ptr_flag_bitsILi4EEENSQ_INS6_IJS1J_SI_EEENS6_IJSI_SD_EEEEEEENSQ_INS6_IJNS6_IJST_SD_EEENS6_IJSW_SD_S1F_EEEEEENS6_IJNS6_IJSW_S11_EEENS6_IJS10_SS_S11_EEEEEEEEEEENS6_IJNS5_9Copy_AtomIJNS5_17SM75_U32x4_LDSM_NENS_15integer_subbyteILi4ELb0EEEEEENS29_IJNS5_13UniversalCopyISL_SL_EESL_EEEEEENS5_8identityES1R_S28_S2H_S2I_EENS_8epilogue10collective18CollectiveEpilogueINS2K_30Sm90PtrArrayTmaWarpSpecializedILi2ELi2ELi4ELb0ELb0ELi2EEEJSJ_NS6_IJS1N_SR_EEENS_6half_tESP_SK_SP_NS2K_6fusion15FusionCallbacksINS2K_31Sm120PtrArrayTmaWarpSpecializedILi2ELi2ELi4ELb0ELb0ELi2EEENS2R_23LinCombBlockScaleFactorILi16ESK_fSL_NS_6layout8RowMajorES2Q_fLNS_15FloatRoundStyleE2EEESJ_S2P_JEEES1Q_NS1S_IS1U_NS1V_ILi16EEENSQ_INS6_IJS1J_SR_EEENS6_IJSR_SD_EEEEEEENS5_17SM75_U32x2_LDSM_NENS5_14SM90_TMA_STOREENS1S_INS1T_ILi0ELi4ELi3EEES1W_S34_EENS5_39AutoVectorizingCopyWithAssumedAlignmentILi128EEENS29_IJNS5_17SM90_U32x2_STSM_NES2Q_EEEvEEEvvEEEEvNT_6ParamsE,@"STO_CUDA_ENTRY STV_DEFAULT"
_ZN7cutlass13device_kernelINS_4gemm6kernel13GemmUniversalINS1_17GroupProblemShapeIN4cute5tupleIJiiiEEEEENS1_10collective13CollectiveMmaINS1_47MainloopSm120ArrayTmaWarpSpecializedBlockScaledILi4ELi3ENS6_IJNS5_1CILi1EEESD_SD_EEENS1_56KernelPtrArrayTmaWarpSpecializedPingpongBlockScaledSm120ILi3EEEEENS6_IJNSC_ILi128EEESI_SI_EEENS6_IJNS_12float_e2m1_tENS_13float_ue4m3_tEEEENS6_IJPNS6_IJlSD_NSC_ILi0EEEEEEPNS5_6LayoutINS6_IJNS6_IJNS6_IJNSC_ILi32EEENSC_ILi4EEEEEEiEEENS6_IJNS6_IJNSC_ILi16EEESS_EEEiEEENS6_IJSD_iEEEEEENS6_IJSX_NS6_IJNS6_IJSN_SD_EEENSC_ILi512EEEEEENS6_IJSN_iEEEEEEEEEEESM_S17_NS5_8TiledMMAINS5_8MMA_AtomIJNS5_5SM12011BLOCKSCALED19SM120_16x8x64_TN_VSISK_SK_fSL_Li16EEEEEENSQ_INS6_IJNSC_ILi2EEES1F_SD_EEENS6_IJSD_S1F_SN_EEEEENS6_IJSI_NSQ_INS6_IJNSC_ILi8EEES1F_S1F_EEENS6_IJSD_SV_S1J_EEEEENSC_ILi64EEEEEEEENS6_IJNS5_13SM90_TMA_LOADES1Q_EEENS6_IJNS5_14ComposedLayoutINS5_7SwizzleILi2ELi4ELi3EEENS5_18smem_ptr_flag_bitsILi4EEENSQ_INS6_IJS1J_SI_EEENS6_IJSI_SD_EEEEEEENSQ_INS6_IJNS6_IJST_SD_EEENS6_IJSW_SD_S1F_EEEEEENS6_IJNS6_IJSW_S11_EEENS6_IJS10_SS_S11_EEEEEEEEEEENS6_IJNS5_9Copy_AtomIJNS5_17SM75_U32x4_LDSM_NENS_15integer_subbyteILi4ELb0EEEEEENS29_IJNS5_13UniversalCopyISL_SL_EESL_EEEEEENS5_8identityES1R_S28_S2H_S2I_EENS_8epilogue10collective18CollectiveEpilogueINS2K_30Sm90PtrArrayTmaWarpSpecializedILi2ELi2ELi4ELb0ELb0ELi2EEEJSJ_NS6_IJS1N_SR_EEENS_6half_tESP_SK_SP_NS2K_6fusion15FusionCallbacksINS2K_31Sm120PtrArrayTmaWarpSpecializedILi2ELi2ELi4ELb0ELb0ELi2EEENS2R_23LinCombBlockScaleFactorILi16ESK_fSL_NS_6layout8RowMajorES2Q_fLNS_15FloatRoundStyleE2EEESJ_S2P_JEEES1Q_NS1S_IS1U_NS1V_ILi16EEENSQ_INS6_IJS1J_SR_EEENS6_IJSR_SD_EEEEEEENS5_17SM75_U32x2_LDSM_NENS5_14SM90_TMA_STOREENS1S_INS1T_ILi0ELi4ELi3EEES1W_S34_EENS5_39AutoVectorizingCopyWithAssumedAlignmentILi128EEENS29_IJNS5_17SM90_U32x2_STSM_NES2Q_EEEvEEEvvEEEEvNT_6ParamsE:
[----:B------:R-:W0:Y:S01]  /*0000*/  LDC R1, c[0x0][0x37c] ;  /* 0x0000df00ff017b82 */ /* 0x000e220000000800 */
[----:B------:R-:W-:Y:S01]  /*0010*/  MOV R0, 0x8 ;  /* 0x0000000800007802 */ /* 0x000fe20000000f00 */
[----:B------:R-:W1:Y:S01]  /*0020*/  LDCU.64 UR4, c[0x4][0x78] ;  /* 0x01000f00ff0477ac */ /* 0x000e620008000a00 */
[----:B------:R-:W-:Y:S02]  /*0030*/  HFMA2 R13, -RZ, RZ, 0, 0 ;  /* 0x00000000ff0d7431 */ /* 0x000fe400000001ff */
[----:B------:R-:W-:-:S03]  /*0040*/  IMAD.MOV.U32 R8, RZ, RZ, 0x1b2 ;  /* 0x000001b2ff087424 */ /* 0x000fc600078e00ff */
[----:B------:R2:W3:Y:S01]  /*0050*/  LDC.64 R2, c[0x4][R0] ;  /* 0x0100000000027b82 */ /* 0x0004e20000000a00 */
[----:B------:R-:W4:Y:S01]  /*0060*/  LDCU.64 UR6, c[0x4][0x90] ;  /* 0x01001200ff0677ac */ /* 0x000f220008000a00 */
[----:B------:R-:W-:Y:S01]  /*0070*/  IMAD.MOV.U32 R12, RZ, RZ, 0x1 ;  /* 0x00000001ff0c7424 */ /* 0x000fe200078e00ff */
[----:B------:R-:W5:Y:S01]  /*0080*/  LDCU.64 UR8, c[0x4][0x18] ;  /* 0x01000300ff0877ac */ /* 0x000f620008000a00 */
[----:B-1----:R-:W-:Y:S02]  /*0090*/  IMAD.U32 R4, RZ, RZ, UR4 ;  /* 0x00000004ff047e24 */ /* 0x002fe4000f8e00ff */
[----:B------:R-:W-:Y:S01]  /*00a0*/  IMAD.U32 R5, RZ, RZ, UR5 ;  /* 0x00000005ff057e24 */ /* 0x000fe2000f8e00ff */
[----:B----4-:R-:W-:Y:S01]  /*00b0*/  MOV R6, UR6 ;  /* 0x0000000600067c02 */ /* 0x010fe20008000f00 */
[----:B------:R-:W-:Y:S02]  /*00c0*/  IMAD.U32 R7, RZ, RZ, UR7 ;  /* 0x00000007ff077e24 */ /* 0x000fe4000f8e00ff */
[----:B-----5:R-:W-:Y:S01]  /*00d0*/  IMAD.U32 R10, RZ, RZ, UR8 ;  /* 0x00000008ff0a7e24 */ /* 0x020fe2000f8e00ff */
[----:B--2---:R-:W-:-:S07]  /*00e0*/  MOV R11, UR9 ;  /* 0x00000009000b7c02 */ /* 0x004fce0008000f00 */
[----:B------:R-:W-:-:S07]  /*00f0*/  LEPC R20, `(.L_x_0) ;  /* 0x000000001014794e */ /* 0x000fce0000000000 */
[----:B0--3--:R-:W-:Y:S05]  /*0100*/  CALL.ABS.NOINC R2 ;  /* 0x0000000002007343 */ /* 0x009fea0003c00000 */
.L_x_0:
[----:B------:R-:W-:Y:S01]  /*0110*/  MOV R0, 0x0 ;  /* 0x0000000000007802 */ /* 0x000fe20000000f00 */
[----:B------:R-:W0:Y:S01]  /*0120*/  LDCU.64 UR4, c[0x4][0x88] ;  /* 0x01001100ff0477ac */ /* 0x000e220008000a00 */
[----:B------:R-:W-:Y:S02]  /*0130*/  CS2R R6, SRZ ;  /* 0x0000000000067805 */ /* 0x000fe4000001ff00 */
[----:B------:R1:W2:Y:S01]  /*0140*/  LDC.64 R2, c[0x4][R0] ;  /* 0x0100000000027b82 */ /* 0x0002a20000000a00 */
[----:B0-----:R-:W-:Y:S01]  /*0150*/  IMAD.U32 R4, RZ, RZ, UR4 ;  /* 0x00000004ff047e24 */ /* 0x001fe2000f8e00ff */
[----:B-1----:R-:W-:-:S07]  /*0160*/  MOV R5, UR5 ;  /* 0x0000000500057c02 */ /* 0x002fce0008000f00 */
[----:B------:R-:W-:-:S07]  /*0170*/  LEPC R20, `(.L_x_1) ;  /* 0x000000001014794e */ /* 0x000fce0000000000 */
[----:B--2---:R-:W-:Y:S05]  /*0180*/  CALL.ABS.NOINC R2 ;  /* 0x0000000002007343 */ /* 0x004fea0003c00000 */
.L_x_1:
[----:B------:R-:W-:Y:S05]  /*0190*/  BPT.TRAP 0x1 ;  /* 0x000000040000795c */ /* 0x000fea0000300000 */
[----:B------:R-:W-:Y:S05]  /*01a0*/  EXIT ;  /* 0x000000000000794d */ /* 0x000fea0003800000 */
.L_x_2:
[----:B------:R-:W-:-:S00]  /*01b0*/  BRA `(.L_x_2) ;  /* 0xfffffffc00fc7947 */ /* 0x000fc0000383ffff */
[----:B------:R-:W-:-:S00]  /*01c0*/  NOP ;  /* 0x0000000000007918 */ /* 0x000fc00000000000 */
        /* <DEDUP_REMOVED lines=11> */
.L_x_6:


//--------------------- .text._ZN7cutlass13device_kernelINS_4gemm6kernel13GemmUniversalINS1_17GroupProblemShapeIN4cute5tupleIJiiiEEEEENS1_10collective13CollectiveMmaINS1_47MainloopSm120ArrayTmaWarpSpecializedBlockScaledILi4ELi3ENS6_IJNS5_1CILi1EEESD_SD_EEENS1_59KernelPtrArrayTmaWarpSpecializedCooperativeBlockScaledSm120ILi3EEEEENS6_IJNSC_ILi128EEESI_SI_EEENS6_IJNS_12float_e2m1_tENS_13float_ue4m3_tEEEENS6_IJPNS6_IJlSD_NSC_ILi0EEEEEEPNS5_6LayoutINS6_IJNS6_IJNS6_IJNSC_ILi32EEENSC_ILi4EEEEEEiEEENS6_IJNS6_IJNSC_ILi16EEESS_EEEiEEENS6_IJSD_iEEEEEENS6_IJSX_NS6_IJNS6_IJSN_SD_EEENSC_ILi512EEEEEENS6_IJSN_iEEEEEEEEEEESM_S17_NS5_8TiledMMAINS5_8MMA_AtomIJNS5_5SM12011BLOCKSCALED19SM120_16x8x64_TN_VSISK_SK_fSL_Li16EEEEEENSQ_INS6_IJSS_NSC_ILi2EEESD_EEENS6_IJSD_SS_SN_EEEEENS6_IJSI_NSQ_INS6_IJNSC_ILi8EEES1F_S1F_EEENS6_IJSD_SV_S1J_EEEEENSC_ILi64EEEEEEEENS6_IJNS5_13SM90_TMA_LOADES1Q_EEENS6_IJNS5_14ComposedLayoutINS5_7SwizzleILi2ELi4ELi3EEENS5_18smem_ptr_flag_bitsILi4EEENSQ_INS6_IJS1J_SI_EEENS6_IJSI_SD_EEEEEEENSQ_INS6_IJNS6_IJST_SD_EEENS6_IJSW_SD_S1F_EEEEEENS6_IJNS6_IJSW_S11_EEENS6_IJS10_SS_S11_EEEEEEEEEEENS6_IJNS5_9Copy_AtomIJNS5_17SM75_U32x4_LDSM_NENS_15integer_subbyteILi4ELb0EEEEEENS29_IJNS5_13UniversalCopyISL_SL_EESL_EEEEEENS5_8identityES1R_S28_S2H_S2I_EENS_8epilogue10collective18CollectiveEpilogueINS2K_30Sm90PtrArrayTmaWarpSpecializedILi2ELi2ELi4ELb0ELb0ELi2EEEJSJ_NS6_IJS1N_SR_EEENS_6half_tESP_SK_SP_NS2K_6fusion15FusionCallbacksINS2K_31Sm120PtrArrayTmaWarpSpecializedILi2ELi2ELi4ELb0ELb0ELi2EEENS2R_23LinCombBlockScaleFactorILi16ESK_fSL_NS_6layout8RowMajorES2Q_fLNS_15FloatRoundStyleE2EEESJ_S2P_JEEES1Q_NS1S_IS1U_NS1V_ILi16EEENSQ_INS6_IJS1J_SR_EEENS6_IJSR_SD_EEEEEEENS5_17SM75_U32x2_LDSM_NENS5_14SM90_TMA_STOREENS1S_INS1T_ILi0ELi4ELi3EEES1W_S34_EENS5_39AutoVectorizingCopyWithAssumedAlignmentILi128EEENS29_IJNS5_17SM90_U32x2_STSM_NES2Q_EEEvEEEvvEEEEvNT_6ParamsE --------------------------
	.section	.text._ZN7cutlass13device_kernelINS_4gemm6kernel13GemmUniversalINS1_17GroupProblemShapeIN4cute5tupleIJiiiEEEEENS1_10collective13CollectiveMmaINS1_47MainloopSm120ArrayTmaWarpSpecializedBlockScaledILi4ELi3ENS6_IJNS5_1CILi1EEESD_SD_EEENS1_59KernelPtrArrayTmaWarpSpecializedCooperativeBlockScaledSm120ILi3EEEEENS6_IJNSC_ILi128EEESI_SI_EEENS6_IJNS_12float_e2m1_tENS_13float_ue4m3_tEEEENS6_IJPNS6_IJlSD_NSC_ILi0EEEEEEPNS5_6LayoutINS6_IJNS6_IJNS6_IJNSC_ILi32EEENSC_ILi4EEEEEEiEEENS6_IJNS6_IJNSC_ILi16EEESS_EEEiEEENS6_IJSD_iEEEEEENS6_IJSX_NS6_IJNS6_IJSN_SD_EEENSC_ILi512EEEEEENS6_IJSN_iEEEEEEEEEEESM_S17_NS5_8TiledMMAINS5_8MMA_AtomIJNS5_5SM12011BLOCKSCALED19SM120_16x8x64_TN_VSISK_SK_fSL_Li16EEEEEENSQ_INS6_IJSS_NSC_ILi2EEESD_EEENS6_IJSD_SS_SN_EEEEENS6_IJSI_NSQ_INS6_IJNSC_ILi8EEES1F_S1F_EEENS6_IJSD_SV_S1J_EEEEENSC_ILi64EEEEEEEENS6_IJNS5_13SM90_TMA_LOADES1Q_EEENS6_IJNS5_14ComposedLayoutINS5_7SwizzleILi2ELi4ELi3EEENS5_18smem_ptr_flag_bitsILi4EEENSQ_INS6_IJS1J_SI_EEENS6_IJSI_SD_EEEEEEENSQ_INS6_IJNS6_IJST_SD_EEENS6_IJSW_SD_S1F_EEEEEENS6_IJNS6_IJSW_S11_EEENS6_IJS10_SS_S11_EEEEEEEEEEENS6_IJNS5_9Copy_AtomIJNS5_17SM75_U32x4_LDSM_NENS_15integer_subbyteILi4ELb0EEEEEENS29_IJNS5_13UniversalCopyISL_SL_EESL_EEEEEENS5_8identityES1R_S28_S2H_S2I_EENS_8epilogue10collective18CollectiveEpilogueINS2K_30Sm90PtrArrayTmaWarpSpecializedILi2ELi2ELi4ELb0ELb0ELi2EEEJSJ_NS6_IJS1N_SR_EEENS_6half_tESP_SK_SP_NS2K_6fusion15FusionCallbacksINS2K_31Sm120PtrArrayTmaWarpSpecializedILi2ELi2ELi4ELb0ELb0ELi2EEENS2R_23LinCombBlockScaleFactorILi16ESK_fSL_NS_6layout8RowMajorES2Q_fLNS_15FloatRoundStyleE2EEESJ_S2P_JEEES1Q_NS1S_IS1U_NS1V_ILi16EEENSQ_INS6_IJS1J_SR_EEENS6_IJSR_SD_EEEEEEENS5_17SM75_U32x2_LDSM_NENS5_14SM90_TMA_STOREENS1S_INS1T_ILi0ELi4ELi3EEES1W_S34_EENS5_39AutoVectorizingCopyWithAssumedAlignmentILi128EEENS29_IJNS5_17SM90_U32x2_STSM_NES2Q_EEEvEEEvvEEEEvNT_6ParamsE,"ax",@progbits
	.align	128
.text._ZN7cutlass13device_kernelINS_4gemm6kernel13GemmUniversalINS1_17GroupProblemShapeIN4cute5tupleIJiiiEEEEENS1_10collective13CollectiveMmaINS1_47MainloopSm120ArrayTmaWarpSpecializedBlockScaledILi4ELi3ENS6_IJNS5_1CILi1EEESD_SD_EEENS1_59KernelPtrArrayTmaWarpSpecializedCooperativeBlockScaledSm120ILi3EEEEENS6_IJNSC_ILi128EEESI_SI_EEENS6_IJNS_12float_e2m1_tENS_13float_ue4m3_tEEEENS6_IJPNS6_IJlSD_NSC_ILi0EEEEEEPNS5_6LayoutINS6_IJNS6_IJNS6_IJNSC_ILi32EEENSC_ILi4EEEEEEiEEENS6_IJNS6_IJNSC_ILi16EEESS_EEEiEEENS6_IJSD_iEEEEEENS6_IJSX_NS6_IJNS6_IJSN_SD_EEENSC_ILi512EEEEEENS6_IJSN_iEEEEEEEEEEESM_S17_NS5_8TiledMMAINS5_8MMA_AtomIJNS5_5SM12011BLOCKSCALED19SM120_16x8x64_TN_VSISK_SK_fSL_Li16EEEEEENSQ_INS6_IJSS_NSC_ILi2EEESD_EEENS6_IJSD_SS_SN_EEEEENS6_IJSI_NSQ_INS6_IJNSC_ILi8EEES1F_S1F_EEENS6_IJSD_SV_S1J_EEEEENSC_ILi64EEEEEEEENS6_IJNS5_13SM90_TMA_LOADES1Q_EEENS6_IJNS5_14ComposedLayoutINS5_7SwizzleILi2ELi4ELi3EEENS5_18smem_ptr_flag_bitsILi4EEENSQ_INS6_IJS1J_SI_EEENS6_IJSI_SD_EEEEEEENSQ_INS6_IJNS6_IJST_SD_EEENS6_IJSW_SD_S1F_EEEEEENS6_IJNS6_IJSW_S11_EEENS6_IJS10_SS_S11_EEEEEEEEEEENS6_IJNS5_9Copy_AtomIJNS5_17SM75_U32x4_LDSM_NENS_15integer_subbyteILi4ELb0EEEEEENS29_IJNS5_13UniversalCopyISL_SL_EESL_EEEEEENS5_8identityES1R_S28_S2H_S2I_EENS_8epilogue10collective18CollectiveEpilogueINS2K_30Sm90PtrArrayTmaWarpSpecializedILi2ELi2ELi4ELb0ELb0ELi2EEEJSJ_NS6_IJS1N_SR_EEENS_6half_tESP_SK_SP_NS2K_6fusion15FusionCallbacksINS2K_31Sm120PtrArrayTmaWarpSpecializedILi2ELi2ELi4ELb0ELb0ELi2EEENS2R_23LinCombBlockScaleFactorILi16ESK_fSL_NS_6layout8RowMajorES2Q_fLNS_15FloatRoundStyleE2EEESJ_S2P_JEEES1Q_NS1S_IS1U_NS1V_ILi16EEENSQ_INS6_IJS1J_SR_EEENS6_IJSR_SD_EEEEEEENS5_17SM75_U32x2_LDSM_NENS5_14SM90_TMA_STOREENS1S_INS1T_ILi0ELi4ELi3EEES1W_S34_EENS5_39AutoVectorizingCopyWithAssumedAlignmentILi128EEENS29_IJNS5_17SM90_U32x2_STSM_NES2Q_EEEvEEEvvEEEEvNT_6ParamsE:
        .type           _ZN7cutlass13device_kernelINS_4gemm6kernel13GemmUniversalINS1_17GroupProblemShapeIN4cute5tupleIJiiiEEEEENS1_10collective13CollectiveMmaINS1_47MainloopSm120ArrayTmaWarpSpecializedBlockScaledILi4ELi3ENS6_IJNS5_1CILi1EEESD_SD_EEENS1_59KernelPtrArrayTmaWarpSpecializedCooperativeBlockScaledSm120ILi3EEEEENS6_IJNSC_ILi128EEESI_SI_EEENS6_IJNS_12float_e2m1_tENS_13float_ue4m3_tEEEENS6_IJPNS6_IJlSD_NSC_ILi0EEEEEEPNS5_6LayoutINS6_IJNS6_IJNS6_IJNSC_ILi32EEENSC_ILi4EEEEEEiEEENS6_IJNS6_IJNSC_ILi16EEESS_EEEiEEENS6_IJSD_iEEEEEENS6_IJSX_NS6_IJNS6_IJSN_SD_EEENSC_ILi512EEEEEENS6_IJSN_iEEEEEEEEEEESM_S17_NS5_8TiledMMAINS5_8MMA_AtomIJNS5_5SM12011BLOCKSCALED19SM120_16x8x64_TN_VSISK_SK_fSL_Li16EEEEEENSQ_INS6_IJSS_NSC_ILi2EEESD_EEENS6_IJSD_SS_SN_EEEEENS6_IJSI_NSQ_INS6_IJNSC_ILi8EEES1F_S1F_EEENS6_IJSD_SV_S1J_EEEEENSC_ILi64EEEEEEEENS6_IJNS5_13SM90_TMA_LOADES1Q_EEENS6_IJNS5_14ComposedLayoutINS5_7SwizzleILi2ELi4ELi3EEENS5_18smem_ptr_flag_bitsILi4EEENSQ_INS6_IJS1J_SI_EEENS6_IJSI_SD_EEEEEEENSQ_INS6_IJNS6_IJST_SD_EEENS6_IJSW_SD_S1F_EEEEEENS6_IJNS6_IJSW_S11_EEENS6_IJS10_SS_S11_EEEEEEEEEEENS6_IJNS5_9Copy_AtomIJNS5_17SM75_U32x4_LDSM_NENS_15integer_subbyteILi4ELb0EEEEEENS29_IJNS5_13UniversalCopyISL_SL_EESL_EEEEEENS5_8identityES1R_S28_S2H_S2I_EENS_8epilogue10collective18CollectiveEpilogueINS2K_30Sm90PtrArrayTmaWarpSpecializedILi2ELi2ELi4ELb0ELb0ELi2EEEJSJ_NS6_IJS1N_SR_EEENS_6half_tESP_SK_SP_NS2K_6fusion15FusionCallbacksINS2K_31Sm120PtrArrayTmaWarpSpecializedILi2ELi2ELi4ELb0ELb0ELi2EEENS2R_23LinCombBlockScaleFactorILi16ESK_fSL_NS_6layout8RowMajorES2Q_fLNS_15FloatRoundStyleE2EEESJ_S2P_JEEES1Q_NS1S_IS1U_NS1V_ILi16EEENSQ_INS6_IJS1J_SR_EEENS6_IJSR_SD_EEEEEEENS5_17SM75_U32x2_LDSM_NENS5_14SM90_TMA_STOREENS1S_INS1T_ILi0ELi4ELi3EEES1W_S34_EENS5_39AutoVectorizingCopyWithAssumedAlignmentILi128EEENS29_IJNS5_17SM90_U32x2_STSM_NES2Q_EEEvEEEvvEEEEvNT_6ParamsE,@function
        .size           _ZN7cutlass13device_kernelINS_4gemm6kernel13GemmUniversalINS1_17GroupProblemShapeIN4cute5tupleIJiiiEEEEENS1_10collective13CollectiveMmaINS1_47MainloopSm120ArrayTmaWarpSpecializedBlockScaledILi4ELi3ENS6_IJNS5_1CILi1EEESD_SD_EEENS1_59KernelPtrArrayTmaWarpSpecializedCooperativeBlockScaledSm120ILi3EEEEENS6_IJNSC_ILi128EEESI_SI_EEENS6_IJNS_12float_e2m1_tENS_13float_ue4m3_tEEEENS6_IJPNS6_IJlSD_NSC_ILi0EEEEEEPNS5_6LayoutINS6_IJNS6_IJNS6_IJNSC_ILi32EEENSC_ILi4EEEEEEiEEENS6_IJNS6_IJNSC_ILi16EEESS_EEEiEEENS6_IJSD_iEEEEEENS6_IJSX_NS6_IJNS6_IJSN_SD_EEENSC_ILi512EEEEEENS6_IJSN_iEEEEEEEEEEESM_S17_NS5_8TiledMMAINS5_8MMA_AtomIJNS5_5SM12011BLOCKSCALED19SM120_16x8x64_TN_VSISK_SK_fSL_Li16EEEEEENSQ_INS6_IJSS_NSC_ILi2EEESD_EEENS6_IJSD_SS_SN_EEEEENS6_IJSI_NSQ_INS6_IJNSC_ILi8EEES1F_S1F_EEENS6_IJSD_SV_S1J_EEEEENSC_ILi64EEEEEEEENS6_IJNS5_13SM90_TMA_LOADES1Q_EEENS6_IJNS5_14ComposedLayoutINS5_7SwizzleILi2ELi4ELi3EEENS5_18smem_ptr_flag_bitsILi4EEENSQ_INS6_IJS1J_SI_EEENS6_IJSI_SD_EEEEEEENSQ_INS6_IJNS6_IJST_SD_EEENS6_IJSW_SD_S1F_EEEEEENS6_IJNS6_IJSW_S11_EEENS6_IJS10_SS_S11_EEEEEEEEEEENS6_IJNS5_9Copy_AtomIJNS5_17SM75_U32x4_LDSM_NENS_15integer_subbyteILi4ELb0EEEEEENS29_IJNS5_13UniversalCopyISL_SL_EESL_EEEEEENS5_8identityES1R_S28_S2H_S2I_EENS_8epilogue10collective18CollectiveEpilogueINS2K_30Sm90PtrArrayTmaWarpSpecializedILi2ELi2ELi4ELb0ELb0ELi2EEEJSJ_NS6_IJS1N_SR_EEENS_6half_tESP_SK_SP_NS2K_6fusion15FusionCallbacksINS2K_31Sm120PtrArrayTmaWarpSpecializedILi2ELi2ELi4ELb0ELb0ELi2EEENS2R_23LinCombBlockScaleFactorILi16ESK_fSL_NS_6layout8RowMajorES2Q_fLNS_15FloatRoundStyleE2EEESJ_S2P_JEEES1Q_NS1S_IS1U_NS1V_ILi16EEENSQ_INS6_IJS1J_SR_EEENS6_IJSR_SD_EEEEEEENS5_17SM75_U32x2_LDSM_NENS5_14SM90_TMA_STOREENS1S_INS1T_ILi0ELi4ELi3EEES1W_S34_EENS5_39AutoVectorizingCopyWithAssumedAlignmentILi128EEENS29_IJNS5_17SM90_U32x2_STSM_NES2Q_EEEvEEEvvEEEEvNT_6ParamsE,(.L_x_7 - _ZN7cutlass13device_kernelINS_4gemm6kernel13GemmUniversalINS1_17GroupProblemShapeIN4cute5tupleIJiiiEEEEENS1_10collective13CollectiveMmaINS1_47MainloopSm120ArrayTmaWarpSpecializedBlockScaledILi4ELi3ENS6_IJNS5_1CILi1EEESD_SD_EEENS1_59KernelPtrArrayTmaWarpSpecializedCooperativeBlockScaledSm120ILi3EEEEENS6_IJNSC_ILi128EEESI_SI_EEENS6_IJNS_12float_e2m1_tENS_13float_ue4m3_tEEEENS6_IJPNS6_IJlSD_NSC_ILi0EEEEEEPNS5_6LayoutINS6_IJNS6_IJNS6_IJNSC_ILi32EEENSC_ILi4EEEEEEiEEENS6_IJNS6_IJNSC_ILi16EEESS_EEEiEEENS6_IJSD_iEEEEEENS6_IJSX_NS6_IJNS6_IJSN_SD_EEENSC_ILi512EEEEEENS6_IJSN_iEEEEEEEEEEESM_S17_NS5_8TiledMMAINS5_8MMA_AtomIJNS5_5SM12011BLOCKSCALED19SM120_16x8x64_TN_VSISK_SK_fSL_Li16EEEEEENSQ_INS6_IJSS_NSC_ILi2EEESD_EEENS6_IJSD_SS_SN_EEEEENS6_IJSI_NSQ_INS6_IJNSC_ILi8EEES1F_S1F_EEENS6_IJSD_SV_S1J_EEEEENSC_ILi64EEEEEEEENS6_IJNS5_13SM90_TMA_LOADES1Q_EEENS6_IJNS5_14ComposedLayoutINS5_7SwizzleILi2ELi4ELi3EEENS5_18smem_ptr_flag_bitsILi4EEENSQ_INS6_IJS1J_SI_EEENS6_IJSI_SD_EEEEEEENSQ_INS6_IJNS6_IJST_SD_EEENS6_IJSW_SD_S1F_EEEEEENS6_IJNS6_IJSW_S11_EEENS6_IJS10_SS_S11_EEEEEEEEEEENS6_IJNS5_9Copy_AtomIJNS5_17SM75_U32x4_LDSM_NENS_15integer_subbyteILi4ELb0EEEEEENS29_IJNS5_13UniversalCopyISL_SL_EESL_EEEEEENS5_8identityES1R_S28_S2H_S2I_EENS_8epilogue10collective18CollectiveEpilogueINS2K_30Sm90PtrArrayTmaWarpSpecializedILi2ELi2ELi4ELb0ELb0ELi2EEEJSJ_NS6_IJS1N_SR_EEENS_6half_tESP_SK_SP_NS2K_6fusion15FusionCallbacksINS2K_31Sm120PtrArrayTmaWarpSpecializedILi2ELi2ELi4ELb0ELb0ELi2EEENS2R_23LinCombBlockScaleFactorILi16ESK_fSL_NS_6layout8RowMajorES2Q_fLNS_15FloatRoundStyleE2EEESJ_S2P_JEEES1Q_NS1S_IS1U_NS1V_ILi16EEENSQ_INS6_IJS1J_SR_EEENS6_IJSR_SD_EEEEEEENS5_17SM75_U32x2_LDSM_NENS5_14SM90_TMA_STOREENS1S_INS1T_ILi0ELi4ELi3EEES1W_S34_EENS5_39AutoVectorizingCopyWithAssumedAlignmentILi128EEENS29_IJNS5_17SM90_U32x2_STSM_NES2Q_EEEvEEEvvEEEEvNT_6ParamsE)
        .other          _ZN7cutlass13device_kernelINS_4gemm6kernel13GemmUniversalINS1_17GroupProblemShapeIN4cute5tupleIJiiiEEEEENS1_10collective13CollectiveMmaINS1_47MainloopSm120ArrayTmaWarpSpecializedBlockScaledILi4ELi3ENS6_IJNS5_1CILi1EEESD_SD_EEENS1_59KernelPtrArrayTmaWarpSpecializedCooperativeBlockScaledSm120ILi3EEEEENS6_IJNSC_ILi128EEESI_SI_EEENS6_IJNS_12float_e2m1_tENS_13float_ue4m3_tEEEENS6_IJPNS6_IJlSD_NSC_ILi0EEEEEEPNS5_6LayoutINS6_IJNS6_IJNS6_IJNSC_ILi32EEENSC_ILi4EEEEEEiEEENS6_IJNS6_IJNSC_ILi16EEESS_EEEiEEENS6_IJSD_iEEEEEENS6_IJSX_NS6_IJNS6_IJSN_SD_EEENSC_ILi512EEEEEENS6_IJSN_iEEEEEEEEEEESM_S17_NS5_8TiledMMAINS5_8MMA_AtomIJNS5_5SM12011BLOCKSCALED19SM120_16x8x64_TN_VSISK_SK_fSL_Li16EEEEEENSQ_INS6_IJSS_NSC_ILi2EEESD_EEENS6_IJSD_SS_SN_EEEEENS6_IJSI_NSQ_INS6_IJNSC_ILi8EEES1F_S1F_EEENS6_IJSD_SV_S1J_EEEEENSC_ILi64EEEEEEEENS6_IJNS5_13SM90_TMA_LOADES1Q_EEENS6_IJNS5_14ComposedLayoutINS5_7SwizzleILi2ELi4ELi3EEENS5_18smem_ptr_flag_bitsILi4EEENSQ_INS6_IJS1J_SI_EEENS6_IJSI_SD_EEEEEEENSQ_INS6_IJNS6_IJST_SD_EEENS6_IJSW_SD_S1F_EEEEEENS6_IJNS6_IJSW_S11_EEENS6_IJS10_SS_S11_EEEEEEEEEEENS6_IJNS5_9Copy_AtomIJNS5_17SM75_U32x4_LDSM_NENS_15integer_subbyteILi4ELb0EEEEEENS29_IJNS5_13UniversalCopyISL_SL_EESL_EEEEEENS5_8identityES1R_S28_S2H_S2I_EENS_8epilogue10collective18CollectiveEpilogueINS2K_30Sm90PtrArrayTmaWarpSpecializedILi2ELi2ELi4ELb0ELb0ELi2EEEJSJ_NS6_IJS1N_SR_EEENS_6half_tESP_SK_SP_NS2K_6fusion15FusionCallbacksINS2K_31Sm120PtrArrayTmaWarpSpecializedILi2ELi2ELi4ELb0ELb0ELi2EEENS2R_23LinCombBlockScaleFactorILi16ESK_fSL_NS_6layout8RowMajorES2Q_fLNS_15FloatRoundStyleE2EEESJ_S2P_JEEES1Q_NS1S_IS1U_NS1V_ILi16EEENSQ_INS6_IJS1J_SR_EEENS6_IJSR_SD_EEEEEEENS5_17SM75_U32x2_LDSM_NENS5_14SM90_TMA_STOREENS1S_INS1T_ILi0ELi4ELi3EEES1W_S34_EENS5_39AutoVectorizingCopyWithAssumedAlignmentILi128EEENS29_IJNS5_17SM90_U32x2_STSM_NES2Q_EEEvEEEvvEEEEvNT_6ParamsE,@"STO_CUDA_ENTRY STV_DEFAULT"
_ZN7cutlass13device_kernelINS_4gemm6kernel13GemmUniversalINS1_17GroupProblemShapeIN4cute5tupleIJiiiEEEEENS1_10collective13CollectiveMmaINS1_47MainloopSm120ArrayTmaWarpSpecializedBlockScaledILi4ELi3ENS6_IJNS5_1CILi1EEESD_SD_EEENS1_59KernelPtrArrayTmaWarpSpecializedCooperativeBlockScaledSm120ILi3EEEEENS6_IJNSC_ILi128EEESI_SI_EEENS6_IJNS_12float_e2m1_tENS_13float_ue4m3_tEEEENS6_IJPNS6_IJlSD_NSC_ILi0EEEEEEPNS5_6LayoutINS6_IJNS6_IJNS6_IJNSC_ILi32EEENSC_ILi4EEEEEEiEEENS6_IJNS6_IJNSC_ILi16EEESS_EEEiEEENS6_IJSD_iEEEEEENS6_IJSX_NS6_IJNS6_IJSN_SD_EEENSC_ILi512EEEEEENS6_IJSN_iEEEEEEEEEEESM_S17_NS5_8TiledMMAINS5_8MMA_AtomIJNS5_5SM12011BLOCKSCALED19SM120_16x8x64_TN_VSISK_SK_fSL_Li16EEEEEENSQ_INS6_IJSS_NSC_ILi2EEESD_EEENS6_IJSD_SS_SN_EEEEENS6_IJSI_NSQ_INS6_IJNSC_ILi8EEES1F_S1F_EEENS6_IJSD_SV_S1J_EEEEENSC_ILi64EEEEEEEENS6_IJNS5_13SM90_TMA_LOADES1Q_EEENS6_IJNS5_14ComposedLayoutINS5_7SwizzleILi2ELi4ELi3EEENS5_18smem_ptr_flag_bitsILi4EEENSQ_INS6_IJS1J_SI_EEENS6_IJSI_SD_EEEEEEENSQ_INS6_IJNS6_IJST_SD_EEENS6_IJSW_SD_S1F_EEEEEENS6_IJNS6_IJSW_S11_EEENS6_IJS10_SS_S11_EEEEEEEEEEENS6_IJNS5_9Copy_AtomIJNS5_17SM75_U32x4_LDSM_NENS_15integer_subbyteILi4ELb0EEEEEENS29_IJNS5_13UniversalCopyISL_SL_EESL_EEEEEENS5_8identityES1R_S28_S2H_S2I_EENS_8epilogue10collective18CollectiveEpilogueINS2K_30Sm90PtrArrayTmaWarpSpecializedILi2ELi2ELi4ELb0ELb0ELi2EEEJSJ_NS6_IJS1N_SR_EEENS_6half_tESP_SK_SP_NS2K_6fusion15FusionCallbacksINS2K_31Sm120PtrArrayTmaWarpSpecializedILi2ELi2ELi4ELb0ELb0ELi2EEENS2R_23LinCombBlockScaleFactorILi16ESK_fSL_NS_6layout8RowMajorES2Q_fLNS_15FloatRoundStyleE2EEESJ_S2P_JEEES1Q_NS1S_IS1U_NS1V_ILi16EEENSQ_INS6_IJS1J_SR_EEENS6_IJSR_SD_EEEEEEENS5_17SM75_U32x2_LDSM_NENS5_14SM90_TMA_STOREENS1S_INS1T_ILi0ELi4ELi3EEES1W_S34_EENS5_39AutoVectorizingCopyWithAssumedAlignmentILi128EEENS29_IJNS5_17SM90_U32x2_STSM_NES2Q_EEEvEEEvvEEEEvNT_6ParamsE:
        /* <DEDUP_REMOVED lines=17> */
.L_x_3:
        /* <DEDUP_REMOVED lines=8> */
.L_x_4:
[----:B------:R-:W-:Y:S05]  /*0190*/  BPT.TRAP 0x1 ;  /* 0x000000040000795c */ /* 0x000fea0000300000 */
[----:B------:R-:W-:Y:S05]  /*01a0*/  EXIT ;  /* 0x000000000000794d */ /* 0x000fea0003800000 */
.L_x_5:
        /* <DEDUP_REMOVED lines=13> */
.L_x_7:


//--------------------- .nv.global.init           --------------------------
	.section	.nv.global.init,"aw",@progbits
.nv.global.init:
	.type		$str$19,@object
	.size		$str$19,($str$17 - $str$19)
$str$19:
        /*0000*/ 	.byte	0x2f, 0x74, 0x6d, 0x70, 0x2f, 0x63, 0x75, 0x74, 0x6c, 0x61, 0x73, 0x73, 0x5f, 0x73, 0x77, 0x65
        /*0010*/ 	.byte	0x65, 0x70, 0x5f, 0x73, 0x72, 0x63, 0x2f, 0x69, 0x6e, 0x63, 0x6c, 0x75, 0x64, 0x65, 0x2f, 0x63
        /*0020*/ 	.byte	0x75, 0x74, 0x6c, 0x61, 0x73, 0x73, 0x2f, 0x67, 0x65, 0x6d, 0x6d, 0x2f, 0x6b, 0x65, 0x72, 0x6e
        /*0030*/ 	.byte	0x65, 0x6c, 0x2f, 0x73, 0x6d, 0x39, 0x30, 0x5f, 0x67, 0x65, 0x6d, 0x6d, 0x5f, 0x61, 0x72, 0x72
        /*0040*/ 	.byte	0x61, 0x79, 0x5f, 0x74, 0x6d, 0x61, 0x5f, 0x77, 0x61, 0x72, 0x70, 0x73, 0x70, 0x65, 0x63, 0x69
        /*0050*/ 	.byte	0x61, 0x6c, 0x69, 0x7a, 0x65, 0x64, 0x5f, 0x70, 0x69, 0x6e, 0x67, 0x70, 0x6f, 0x6e, 0x67, 0x2e
        /*0060*/ 	.byte	0x68, 0x70, 0x70, 0x00
	.type		$str$17,@object
	.size		$str$17,($str$18 - $str$17)
$str$17:
        /*0064*/ 	.byte	0x2f, 0x74, 0x6d, 0x70, 0x2f, 0x63, 0x75, 0x74, 0x6c, 0x61, 0x73, 0x73, 0x5f, 0x73, 0x77, 0x65
        /*0074*/ 	.byte	0x65, 0x70, 0x5f, 0x73, 0x72, 0x63, 0x2f, 0x69, 0x6e, 0x63, 0x6c, 0x75, 0x64, 0x65, 0x2f, 0x63
        /*0084*/ 	.byte	0x75, 0x74, 0x6c, 0x61, 0x73, 0x73, 0x2f, 0x67, 0x65, 0x6d, 0x6d, 0x2f, 0x6b, 0x65, 0x72, 0x6e
        /*0094*/ 	.byte	0x65, 0x6c, 0x2f, 0x73, 0x6d, 0x39, 0x30, 0x5f, 0x67, 0x65, 0x6d, 0x6d, 0x5f, 0x61, 0x72, 0x72
        /*00a4*/ 	.byte	0x61, 0x79, 0x5f, 0x74, 0x6d, 0x61, 0x5f, 0x77, 0x61, 0x72, 0x70, 0x73, 0x70, 0x65, 0x63, 0x69
        /*00b4*/ 	.byte	0x61, 0x6c, 0x69, 0x7a, 0x65, 0x64, 0x5f, 0x63, 0x6f, 0x6f, 0x70, 0x65, 0x72, 0x61, 0x74, 0x69
        /*00c4*/ 	.byte	0x76, 0x65, 0x2e, 0x68, 0x70, 0x70, 0x00
	.type		$str$18,@object
	.size		$str$18,($str$16 - $str$18)
$str$18:
        /*00cb*/ 	.byte	0x45, 0x52, 0x52, 0x4f, 0x52, 0x20, 0x3a, 0x20, 0x41, 0x72, 0x63, 0x68, 0x20, 0x63, 0x6f, 0x6e
        /*00db*/ 	.byte	0x64, 0x69, 0x74, 0x69, 0x6f, 0x6e, 0x61, 0x6c, 0x20, 0x4d, 0x4d, 0x41, 0x20, 0x69, 0x6e, 0x73
        /*00eb*/ 	.byte	0x74, 0x72, 0x75, 0x63, 0x74, 0x69, 0x6f, 0x6e, 0x20, 0x75, 0x73, 0x65, 0x64, 0x20, 0x77, 0x69
        /*00fb*/ 	.byte	0x74, 0x68, 0x6f, 0x75, 0x74, 0x20, 0x74, 0x61, 0x72, 0x67, 0x65, 0x74, 0x69, 0x6e, 0x67, 0x20
        /*010b*/ 	.byte	0x61, 0x70, 0x70, 0x72, 0x6f, 0x70, 0x72, 0x69, 0x61, 0x74, 0x65, 0x20, 0x63, 0x6f, 0x6d, 0x70
        /*011b*/ 	.byte	0x75, 0x74, 0x65, 0x20, 0x63, 0x61, 0x70, 0x61, 0x62, 0x69, 0x6c, 0x69, 0x74, 0x79, 0x2e, 0x20
        /*012b*/ 	.byte	0x41, 0x62, 0x6f, 0x72, 0x74, 0x69, 0x6e, 0x67, 0x2e, 0x0a, 0x00
	.type		$str$16,@object
	.size		$str$16,(__unnamed_2 - $str$16)
$str$16:
        /*0136*/ 	.byte	0x30, 0x20, 0x26, 0x26, 0x20, 0x22, 0x45, 0x52, 0x52, 0x4f, 0x52, 0x20, 0x3a, 0x20, 0x41, 0x72
        /*0146*/ 	.byte	0x63, 0x68, 0x20, 0x63, 0x6f, 0x6e, 0x64, 0x69, 0x74, 0x69, 0x6f, 0x6e, 0x61, 0x6c, 0x20, 0x4d
        /*0156*/ 	.byte	0x4d, 0x41, 0x20, 0x69, 0x6e, 0x73, 0x74, 0x72, 0x75, 0x63, 0x74, 0x69, 0x6f, 0x6e, 0x20, 0x75
        /*0166*/ 	.byte	0x73, 0x65, 0x64, 0x20, 0x77, 0x69, 0x74, 0x68, 0x6f, 0x75, 0x74, 0x20, 0x74, 0x61, 0x72, 0x67
        /*0176*/ 	.byte	0x65, 0x74, 0x69, 0x6e, 0x67, 0x20, 0x61, 0x70, 0x70, 0x72, 0x6f, 0x70, 0x72, 0x69, 0x61, 0x74
        /*0186*/ 	.byte	0x65, 0x20, 0x63, 0x6f, 0x6d, 0x70, 0x75, 0x74, 0x65, 0x20, 0x63, 0x61, 0x70, 0x61, 0x62, 0x69
        /*0196*/ 	.byte	0x6c, 0x69, 0x74, 0x79, 0x2e, 0x20, 0x41, 0x62, 0x6f, 0x72, 0x74, 0x69, 0x6e, 0x67, 0x2e, 0x5c
        /*01a6*/ 	.byte	0x6e, 0x22, 0x00
	.type		__unnamed_2,@object
	.size		__unnamed_2,(__unnamed_1 - __unnamed_2)
__unnamed_2:
        /*01a9*/ 	.byte	0x76, 0x6f, 0x69, 0x64, 0x20, 0x63, 0x75, 0x74, 0x6c, 0x61, 0x73, 0x73, 0x3a, 0x3a, 0x67, 0x65
        /* <DEDUP_REMOVED lines=329> */
        /*1649*/ 	.byte	0x76, 0x6f, 0x69, 0x64, 0x5d, 0x00
	.type		__unnamed_1,@object
	.size		__unnamed_1,(.L_0 - __unnamed_1)
__unnamed_1:
        /* <DEDUP_REMOVED lines=330> */
        /*2aef*/ 	.byte	0x64, 0x75, 0x6c, 0x65, 0x72, 0x5f, 0x20, 0x3d, 0x20, 0x76, 0x6f, 0x69, 0x64, 0x5d, 0x00
.L_0:


//--------------------- .nv.shared.reserved.0     --------------------------
	.section	.nv.shared.reserved.0,"aw",@nobits
	.weak		__nv_reservedSMEM_offset_0_alias
	.size		__nv_reservedSMEM_offset_0_alias, 0, 64
	.other		__nv_reservedSMEM_offset_0_alias,@"STO_CUDA_RESERVED_SHARED STV_DEFAULT"
__nv_reservedSMEM_offset_0_alias:
	.zero		0
	.zero		64


//--------------------- .nv.global                --------------------------
	.section	.nv.global,"aw",@nobits
.nv.global:
	.type		_ZN34_INTERNAL_71cf1352_4_k_cu_788782d04cute1_E,@object
	.size		_ZN34_INTERNAL_71cf1352_4_k_cu_788782d04cute1_E,(_ZN34_INTERNAL_71cf1352_4_k_cu_788782d04cuda3std3__45__cpo6cbeginE - _ZN34_INTERNAL_71cf1352_4_k_cu_788782d04cute1_E)
_ZN34_INTERNAL_71cf1352_4_k_cu_788782d04cute1_E:
	.zero		1
	.type		_ZN34_INTERNAL_71cf1352_4_k_cu_788782d04cuda3std3__45__cpo6cbeginE,@object
	.size		_ZN34_INTERNAL_71cf1352_4_k_cu_788782d04cuda3std3__45__cpo6cbeginE,(_ZN34_INTERNAL_71cf1352_4_k_cu_788782d04cuda3std3__48in_placeE - _ZN34_INTERNAL_71cf1352_4_k_cu_788782d04cuda3std3__45__cpo6cbeginE)
_ZN34_INTERNAL_71cf1352_4_k_cu_788782d04cuda3std3__45__cpo6cbeginE:
	.zero		1
	.type		_ZN34_INTERNAL_71cf1352_4_k_cu_788782d04cuda3std3__48in_placeE,@object
	.size		_ZN34_INTERNAL_71cf1352_4_k_cu_788782d04cuda3std3__48in_placeE,(_ZN34_INTERNAL_71cf1352_4_k_cu_788782d04cuda3std6ranges3__45__cpo9iter_moveE - _ZN34_INTERNAL_71cf1352_4_k_cu_788782d04cuda3std3__48in_placeE)
_ZN34_INTERNAL_71cf1352_4_k_cu_788782d04cuda3std3__48in_placeE:
	.zero		1
	.type		_ZN34_INTERNAL_71cf1352_4_k_cu_788782d04cuda3std6ranges3__45__cpo9iter_moveE,@object
	.size		_ZN34_INTERNAL_71cf1352_4_k_cu_788782d04cuda3std6ranges3__45__cpo9iter_moveE,(_ZN34_INTERNAL_71cf1352_4_k_cu_788782d04cuda3std3__45__cpo5beginE - _ZN34_INTERNAL_71cf1352_4_k_cu_788782d04cuda3std6ranges3__45__cpo9iter_moveE)
_ZN34_INTERNAL_71cf1352_4_k_cu_788782d04cuda3std6ranges3__45__cpo9iter_moveE:
	.zero		1
	.type		_ZN34_INTERNAL_71cf1352_4_k_cu_788782d04cuda3std3__45__cpo5beginE,@object
	.size		_ZN34_INTERNAL_71cf1352_4_k_cu_788782d04cuda3std3__45__cpo5beginE,(_ZN34_INTERNAL_71cf1352_4_k_cu_788782d04cuda3std3__436_GLOBAL__N__71cf1352_4_k_cu_788782d06ignoreE - _ZN34_INTERNAL_71cf1352_4_k_cu_788782d04cuda3std3__45__cpo5beginE)
_ZN34_INTERNAL_71cf1352_4_k_cu_788782d04cuda3std3__45__cpo5beginE:
	.zero		1
	.type		_ZN34_INTERNAL_71cf1352_4_k_cu_788782d04cuda3std3__436_GLOBAL__N__71cf1352_4_k_cu_788782d06ignoreE,@object
	.size		_ZN34_INTERNAL_71cf1352_4_k_cu_788782d04cuda3std3__436_GLOBAL__N__71cf1352_4_k_cu_788782d06ignoreE,(_ZN34_INTERNAL_71cf1352_4_k_cu_788782d04cute7productE - _ZN34_INTERNAL_71cf1352_4_k_cu_788782d04cuda3std3__436_GLOBAL__N__71cf1352_4_k_cu_788782d06ignoreE)
_ZN34_INTERNAL_71cf1352_4_k_cu_788782d04cuda3std3__436_GLOBAL__N__71cf1352_4_k_cu_788782d06ignoreE:
	.zero		1
	.type		_ZN34_INTERNAL_71cf1352_4_k_cu_788782d04cute7productE,@object
	.size		_ZN34_INTERNAL_71cf1352_4_k_cu_788782d04cute7productE,(_ZN34_INTERNAL_71cf1352_4_k_cu_788782d04cuda3std3__45__cpo3endE - _ZN34_INTERNAL_71cf1352_4_k_cu_788782d04cute7productE)
_ZN34_INTERNAL_71cf1352_4_k_cu_788782d04cute7productE:
	.zero		1
	.type		_ZN34_INTERNAL_71cf1352_4_k_cu_788782d04cuda3std3__45__cpo3endE,@object
	.size		_ZN34_INTERNAL_71cf1352_4_k_cu_788782d04cuda3std3__45__cpo3endE,(_ZN34_INTERNAL_71cf1352_4_k_cu_788782d04cuda3std3__419piecewise_constructE - _ZN34_INTERNAL_71cf1352_4_k_cu_788782d04cuda3std3__45__cpo3endE)
_ZN34_INTERNAL_71cf1352_4_k_cu_788782d04cuda3std3__45__cpo3endE:
	.zero		1
	.type		_ZN34_INTERNAL_71cf1352_4_k_cu_788782d04cuda3std3__419piecewise_constructE,@object
	.size		_ZN34_INTERNAL_71cf1352_4_k_cu_788782d04cuda3std3__419piecewise_constructE,(_ZN34_INTERNAL_71cf1352_4_k_cu_788782d04cuda3std3__45__cpo4cendE - _ZN34_INTERNAL_71cf1352_4_k_cu_788782d04cuda3std3__419piecewise_constructE)
_ZN34_INTERNAL_71cf1352_4_k_cu_788782d04cuda3std3__419piecewise_constructE:
	.zero		1
	.type		_ZN34_INTERNAL_71cf1352_4_k_cu_788782d04cuda3std3__45__cpo4cendE,@object
	.size		_ZN34_INTERNAL_71cf1352_4_k_cu_788782d04cuda3std3__45__cpo4cendE,(_ZN34_INTERNAL_71cf1352_4_k_cu_788782d04cuda3std6ranges3__45__cpo4swapE - _ZN34_INTERNAL_71cf1352_4_k_cu_788782d04cuda3std3__45__cpo4cendE)
_ZN34_INTERNAL_71cf1352_4_k_cu_788782d04cuda3std3__45__cpo4cendE:
	.zero		1
	.type		_ZN34_INTERNAL_71cf1352_4_k_cu_788782d04cuda3std6ranges3__45__cpo4swapE,@object
	.size		_ZN34_INTERNAL_71cf1352_4_k_cu_788782d04cuda3std6ranges3__45__cpo4swapE,(.L_9 - _ZN34_INTERNAL_71cf1352_4_k_cu_788782d04cuda3std6ranges3__45__cpo4swapE)
_ZN34_INTERNAL_71cf1352_4_k_cu_788782d04cuda3std6ranges3__45__cpo4swapE:
	.zero		1
.L_9:


//--------------------- .nv.constant0._ZN7cutlass13device_kernelINS_4gemm6kernel13GemmUniversalINS1_17GroupProblemShapeIN4cute5tupleIJiiiEEEEENS1_10collective13CollectiveMmaINS1_47MainloopSm120ArrayTmaWarpSpecializedBlockScaledILi4ELi3ENS6_IJNS5_1CILi1EEESD_SD_EEENS1_56KernelPtrArrayTmaWarpSpecializedPingpongBlockScaledSm120ILi3EEEEENS6_IJNSC_ILi128EEESI_SI_EEENS6_IJNS_12float_e2m1_tENS_13float_ue4m3_tEEEENS6_IJPNS6_IJlSD_NSC_ILi0EEEEEEPNS5_6LayoutINS6_IJNS6_IJNS6_IJNSC_ILi32EEENSC_ILi4EEEEEEiEEENS6_IJNS6_IJNSC_ILi16EEESS_EEEiEEENS6_IJSD_iEEEEEENS6_IJSX_NS6_IJNS6_IJSN_SD_EEENSC_ILi512EEEEEENS6_IJSN_iEEEEEEEEEEESM_S17_NS5_8TiledMMAINS5_8MMA_AtomIJNS5_5SM12011BLOCKSCALED19SM120_16x8x64_TN_VSISK_SK_fSL_Li16EEEEEENSQ_INS6_IJNSC_ILi2EEES1F_SD_EEENS6_IJSD_S1F_SN_EEEEENS6_IJSI_NSQ_INS6_IJNSC_ILi8EEES1F_S1F_EEENS6_IJSD_SV_S1J_EEEEENSC_ILi64EEEEEEEENS6_IJNS5_13SM90_TMA_LOADES1Q_EEENS6_IJNS5_14ComposedLayoutINS5_7SwizzleILi2ELi4ELi3EEENS5_18smem_ptr_flag_bitsILi4EEENSQ_INS6_IJS1J_SI_EEENS6_IJSI_SD_EEEEEEENSQ_INS6_IJNS6_IJST_SD_EEENS6_IJSW_SD_S1F_EEEEEENS6_IJNS6_IJSW_S11_EEENS6_IJS10_SS_S11_EEEEEEEEEEENS6_IJNS5_9Copy_AtomIJNS5_17SM75_U32x4_LDSM_NENS_15integer_subbyteILi4ELb0EEEEEENS29_IJNS5_13UniversalCopyISL_SL_EESL_EEEEEENS5_8identityES1R_S28_S2H_S2I_EENS_8epilogue10collective18CollectiveEpilogueINS2K_30Sm90PtrArrayTmaWarpSpecializedILi2ELi2ELi4ELb0ELb0ELi2EEEJSJ_NS6_IJS1N_SR_EEENS_6half_tESP_SK_SP_NS2K_6fusion15FusionCallbacksINS2K_31Sm120PtrArrayTmaWarpSpecializedILi2ELi2ELi4ELb0ELb0ELi2EEENS2R_23LinCombBlockScaleFactorILi16ESK_fSL_NS_6layout8RowMajorES2Q_fLNS_15FloatRoundStyleE2EEESJ_S2P_JEEES1Q_NS1S_IS1U_NS1V_ILi16EEENSQ_INS6_IJS1J_SR_EEENS6_IJSR_SD_EEEEEEENS5_17SM75_U32x2_LDSM_NENS5_14SM90_TMA_STOREENS1S_INS1T_ILi0ELi4ELi3EEES1W_S34_EENS5_39AutoVectorizingCopyWithAssumedAlignmentILi128EEENS29_IJNS5_17SM90_U32x2_STSM_NES2Q_EEEvEEEvvEEEEvNT_6ParamsE --------------------------
	.section	.nv.constant0._ZN7cutlass13device_kernelINS_4gemm6kernel13GemmUniversalINS1_17GroupProblemShapeIN4cute5tupleIJiiiEEEEENS1_10collective13CollectiveMmaINS1_47MainloopSm120ArrayTmaWarpSpecializedBlockScaledILi4ELi3ENS6_IJNS5_1CILi1EEESD_SD_EEENS1_56KernelPtrArrayTmaWarpSpecializedPingpongBlockScaledSm120ILi3EEEEENS6_IJNSC_ILi128EEESI_SI_EEENS6_IJNS_12float_e2m1_tENS_13float_ue4m3_tEEEENS6_IJPNS6_IJlSD_NSC_ILi0EEEEEEPNS5_6LayoutINS6_IJNS6_IJNS6_IJNSC_ILi32EEENSC_ILi4EEEEEEiEEENS6_IJNS6_IJNSC_ILi16EEESS_EEEiEEENS6_IJSD_iEEEEEENS6_IJSX_NS6_IJNS6_IJSN_SD_EEENSC_ILi512EEEEEENS6_IJSN_iEEEEEEEEEEESM_S17_NS5_8TiledMMAINS5_8MMA_AtomIJNS5_5SM12011BLOCKSCALED19SM120_16x8x64_TN_VSISK_SK_fSL_Li16EEEEEENSQ_INS6_IJNSC_ILi2EEES1F_SD_EEENS6_IJSD_S1F_SN_EEEEENS6_IJSI_NSQ_INS6_IJNSC_ILi8EEES1F_S1F_EEENS6_IJSD_SV_S1J_EEEEENSC_ILi64EEEEEEEENS6_IJNS5_13SM90_TMA_LOADES1Q_EEENS6_IJNS5_14ComposedLayoutINS5_7SwizzleILi2ELi4ELi3EEENS5_18smem_ptr_flag_bitsILi4EEENSQ_INS6_IJS1J_SI_EEENS6_IJSI_SD_EEEEEEENSQ_INS6_IJNS6_IJST_SD_EEENS6_IJSW_SD_S1F_EEEEEENS6_IJNS6_IJSW_S11_EEENS6_IJS10_SS_S11_EEEEEEEEEEENS6_IJNS5_9Copy_AtomIJNS5_17SM75_U32x4_LDSM_NENS_15integer_subbyteILi4ELb0EEEEEENS29_IJNS5_13UniversalCopyISL_SL_EESL_EEEEEENS5_8identityES1R_S28_S2H_S2I_EENS_8epilogue10collective18CollectiveEpilogueINS2K_30Sm90PtrArrayTmaWarpSpecializedILi2ELi2ELi4ELb0ELb0ELi2EEEJSJ_NS6_IJS1N_SR_EEENS_6half_tESP_SK_SP_NS2K_6fusion15FusionCallbacksINS2K_31Sm120PtrArrayTmaWarpSpecializedILi2ELi2ELi4ELb0ELb0ELi2EEENS2R_23LinCombBlockScaleFactorILi16ESK_fSL_NS_6layout8RowMajorES2Q_fLNS_15FloatRoundStyleE2EEESJ_S2P_JEEES1Q_NS1S_IS1U_NS1V_ILi16EEENSQ_INS6_IJS1J_SR_EEENS6_IJSR_SD_EEEEEEENS5_17SM75_U32x2_LDSM_NENS5_14SM90_TMA_STOREENS1S_INS1T_ILi0ELi4ELi3EEES1W_S34_EENS5_39AutoVectorizingCopyWithAssumedAlignmentILi128EEENS29_IJNS5_17SM90_U32x2_STSM_NES2Q_EEEvEEEvvEEEEvNT_6ParamsE,"a",@progbits
	.sectionflags	@""
	.align	4
.nv.constant0._ZN7cutlass13device_kernelINS_4gemm6kernel13GemmUniversalINS1_17GroupProblemShapeIN4cute5tupleIJiiiEEEEENS1_10collective13CollectiveMmaINS1_47MainloopSm120ArrayTmaWarpSpecializedBlockScaledILi4ELi3ENS6_IJNS5_1CILi1EEESD_SD_EEENS1_56KernelPtrArrayTmaWarpSpecializedPingpongBlockScaledSm120ILi3EEEEENS6_IJNSC_ILi128EEESI_SI_EEENS6_IJNS_12float_e2m1_tENS_13float_ue4m3_tEEEENS6_IJPNS6_IJlSD_NSC_ILi0EEEEEEPNS5_6LayoutINS6_IJNS6_IJNS6_IJNSC_ILi32EEENSC_ILi4EEEEEEiEEENS6_IJNS6_IJNSC_ILi16EEESS_EEEiEEENS6_IJSD_iEEEEEENS6_IJSX_NS6_IJNS6_IJSN_SD_EEENSC_ILi512EEEEEENS6_IJSN_iEEEEEEEEEEESM_S17_NS5_8TiledMMAINS5_8MMA_AtomIJNS5_5SM12011BLOCKSCALED19SM120_16x8x64_TN_VSISK_SK_fSL_Li16EEEEEENSQ_INS6_IJNSC_ILi2EEES1F_SD_EEENS6_IJSD_S1F_SN_EEEEENS6_IJSI_NSQ_INS6_IJNSC_ILi8EEES1F_S1F_EEENS6_IJSD_SV_S1J_EEEEENSC_ILi64EEEEEEEENS6_IJNS5_13SM90_TMA_LOADES1Q_EEENS6_IJNS5_14ComposedLayoutINS5_7SwizzleILi2ELi4ELi3EEENS5_18smem_ptr_flag_bitsILi4EEENSQ_INS6_IJS1J_SI_EEENS6_IJSI_SD_EEEEEEENSQ_INS6_IJNS6_IJST_SD_EEENS6_IJSW_SD_S1F_EEEEEENS6_IJNS6_IJSW_S11_EEENS6_IJS10_SS_S11_EEEEEEEEEEENS6_IJNS5_9Copy_AtomIJNS5_17SM75_U32x4_LDSM_NENS_15integer_subbyteILi4ELb0EEEEEENS29_IJNS5_13UniversalCopyISL_SL_EESL_EEEEEENS5_8identityES1R_S28_S2H_S2I_EENS_8epilogue10collective18CollectiveEpilogueINS2K_30Sm90PtrArrayTmaWarpSpecializedILi2ELi2ELi4ELb0ELb0ELi2EEEJSJ_NS6_IJS1N_SR_EEENS_6half_tESP_SK_SP_NS2K_6fusion15FusionCallbacksINS2K_31Sm120PtrArrayTmaWarpSpecializedILi2ELi2ELi4ELb0ELb0ELi2EEENS2R_23LinCombBlockScaleFactorILi16ESK_fSL_NS_6layout8RowMajorES2Q_fLNS_15FloatRoundStyleE2EEESJ_S2P_JEEES1Q_NS1S_IS1U_NS1V_ILi16EEENSQ_INS6_IJS1J_SR_EEENS6_IJSR_SD_EEEEEEENS5_17SM75_U32x2_LDSM_NENS5_14SM90_TMA_STOREENS1S_INS1T_ILi0ELi4ELi3EEES1W_S34_EENS5_39AutoVectorizingCopyWithAssumedAlignmentILi128EEENS29_IJNS5_17SM90_U32x2_STSM_NES2Q_EEEvEEEvvEEEEvNT_6ParamsE:
	.zero		3200


//--------------------- .nv.constant0._ZN7cutlass13device_kernelINS_4gemm6kernel13GemmUniversalINS1_17GroupProblemShapeIN4cute5tupleIJiiiEEEEENS1_10collective13CollectiveMmaINS1_47MainloopSm120ArrayTmaWarpSpecializedBlockScaledILi4ELi3ENS6_IJNS5_1CILi1EEESD_SD_EEENS1_59KernelPtrArrayTmaWarpSpecializedCooperativeBlockScaledSm120ILi3EEEEENS6_IJNSC_ILi128EEESI_SI_EEENS6_IJNS_12float_e2m1_tENS_13float_ue4m3_tEEEENS6_IJPNS6_IJlSD_NSC_ILi0EEEEEEPNS5_6LayoutINS6_IJNS6_IJNS6_IJNSC_ILi32EEENSC_ILi4EEEEEEiEEENS6_IJNS6_IJNSC_ILi16EEESS_EEEiEEENS6_IJSD_iEEEEEENS6_IJSX_NS6_IJNS6_IJSN_SD_EEENSC_ILi512EEEEEENS6_IJSN_iEEEEEEEEEEESM_S17_NS5_8TiledMMAINS5_8MMA_AtomIJNS5_5SM12011BLOCKSCALED19SM120_16x8x64_TN_VSISK_SK_fSL_Li16EEEEEENSQ_INS6_IJSS_NSC_ILi2EEESD_EEENS6_IJSD_SS_SN_EEEEENS6_IJSI_NSQ_INS6_IJNSC_ILi8EEES1F_S1F_EEENS6_IJSD_SV_S1J_EEEEENSC_ILi64EEEEEEEENS6_IJNS5_13SM90_TMA_LOADES1Q_EEENS6_IJNS5_14ComposedLayoutINS5_7SwizzleILi2ELi4ELi3EEENS5_18smem_ptr_flag_bitsILi4EEENSQ_INS6_IJS1J_SI_EEENS6_IJSI_SD_EEEEEEENSQ_INS6_IJNS6_IJST_SD_EEENS6_IJSW_SD_S1F_EEEEEENS6_IJNS6_IJSW_S11_EEENS6_IJS10_SS_S11_EEEEEEEEEEENS6_IJNS5_9Copy_AtomIJNS5_17SM75_U32x4_LDSM_NENS_15integer_subbyteILi4ELb0EEEEEENS29_IJNS5_13UniversalCopyISL_SL_EESL_EEEEEENS5_8identityES1R_S28_S2H_S2I_EENS_8epilogue10collective18CollectiveEpilogueINS2K_30Sm90PtrArrayTmaWarpSpecializedILi2ELi2ELi4ELb0ELb0ELi2EEEJSJ_NS6_IJS1N_SR_EEENS_6half_tESP_SK_SP_NS2K_6fusion15FusionCallbacksINS2K_31Sm120PtrArrayTmaWarpSpecializedILi2ELi2ELi4ELb0ELb0ELi2EEENS2R_23LinCombBlockScaleFactorILi16ESK_fSL_NS_6layout8RowMajorES2Q_fLNS_15FloatRoundStyleE2EEESJ_S2P_JEEES1Q_NS1S_IS1U_NS1V_ILi16EEENSQ_INS6_IJS1J_SR_EEENS6_IJSR_SD_EEEEEEENS5_17SM75_U32x2_LDSM_NENS5_14SM90_TMA_STOREENS1S_INS1T_ILi0ELi4ELi3EEES1W_S34_EENS5_39AutoVectorizingCopyWithAssumedAlignmentILi128EEENS29_IJNS5_17SM90_U32x2_STSM_NES2Q_EEEvEEEvvEEEEvNT_6ParamsE --------------------------
	.section	.nv.constant0._ZN7cutlass13device_kernelINS_4gemm6kernel13GemmUniversalINS1_17GroupProblemShapeIN4cute5tupleIJiiiEEEEENS1_10collective13CollectiveMmaINS1_47MainloopSm120ArrayTmaWarpSpecializedBlockScaledILi4ELi3ENS6_IJNS5_1CILi1EEESD_SD_EEENS1_59KernelPtrArrayTmaWarpSpecializedCooperativeBlockScaledSm120ILi3EEEEENS6_IJNSC_ILi128EEESI_SI_EEENS6_IJNS_12float_e2m1_tENS_13float_ue4m3_tEEEENS6_IJPNS6_IJlSD_NSC_ILi0EEEEEEPNS5_6LayoutINS6_IJNS6_IJNS6_IJNSC_ILi32EEENSC_ILi4EEEEEEiEEENS6_IJNS6_IJNSC_ILi16EEESS_EEEiEEENS6_IJSD_iEEEEEENS6_IJSX_NS6_IJNS6_IJSN_SD_EEENSC_ILi512EEEEEENS6_IJSN_iEEEEEEEEEEESM_S17_NS5_8TiledMMAINS5_8MMA_AtomIJNS5_5SM12011BLOCKSCALED19SM120_16x8x64_TN_VSISK_SK_fSL_Li16EEEEEENSQ_INS6_IJSS_NSC_ILi2EEESD_EEENS6_IJSD_SS_SN_EEEEENS6_IJSI_NSQ_INS6_IJNSC_ILi8EEES1F_S1F_EEENS6_IJSD_SV_S1J_EEEEENSC_ILi64EEEEEEEENS6_IJNS5_13SM90_TMA_LOADES1Q_EEENS6_IJNS5_14ComposedLayoutINS5_7SwizzleILi2ELi4ELi3EEENS5_18smem_ptr_flag_bitsILi4EEENSQ_INS6_IJS1J_SI_EEENS6_IJSI_SD_EEEEEEENSQ_INS6_IJNS6_IJST_SD_EEENS6_IJSW_SD_S1F_EEEEEENS6_IJNS6_IJSW_S11_EEENS6_IJS10_SS_S11_EEEEEEEEEEENS6_IJNS5_9Copy_AtomIJNS5_17SM75_U32x4_LDSM_NENS_15integer_subbyteILi4ELb0EEEEEENS29_IJNS5_13UniversalCopyISL_SL_EESL_EEEEEENS5_8identityES1R_S28_S2H_S2I_EENS_8epilogue10collective18CollectiveEpilogueINS2K_30Sm90PtrArrayTmaWarpSpecializedILi2ELi2ELi4ELb0ELb0ELi2EEEJSJ_NS6_IJS1N_SR_EEENS_6half_tESP_SK_SP_NS2K_6fusion15FusionCallbacksINS2K_31Sm120PtrArrayTmaWarpSpecializedILi2ELi2ELi4ELb0ELb0ELi2EEENS2R_23LinCombBlockScaleFactorILi16ESK_fSL_NS_6layout8RowMajorES2Q_fLNS_15FloatRoundStyleE2EEESJ_S2P_JEEES1Q_NS1S_IS1U_NS1V_ILi16EEENSQ_INS6_IJS1J_SR_EEENS6_IJSR_SD_EEEEEEENS5_17SM75_U32x2_LDSM_NENS5_14SM90_TMA_STOREENS1S_INS1T_ILi0ELi4ELi3EEES1W_S34_EENS5_39AutoVectorizingCopyWithAssumedAlignmentILi128EEENS29_IJNS5_17SM90_U32x2_STSM_NES2Q_EEEvEEEvvEEEEvNT_6ParamsE,"a",@progbits
	.sectionflags	@""
	.align	4
.nv.constant0._ZN7cutlass13device_kernelINS_4gemm6kernel13GemmUniversalINS1_17GroupProblemShapeIN4cute5tupleIJiiiEEEEENS1_10collective13CollectiveMmaINS1_47MainloopSm120ArrayTmaWarpSpecializedBlockScaledILi4ELi3ENS6_IJNS5_1CILi1EEESD_SD_EEENS1_59KernelPtrArrayTmaWarpSpecializedCooperativeBlockScaledSm120ILi3EEEEENS6_IJNSC_ILi128EEESI_SI_EEENS6_IJNS_12float_e2m1_tENS_13float_ue4m3_tEEEENS6_IJPNS6_IJlSD_NSC_ILi0EEEEEEPNS5_6LayoutINS6_IJNS6_IJNS6_IJNSC_ILi32EEENSC_ILi4EEEEEEiEEENS6_IJNS6_IJNSC_ILi16EEESS_EEEiEEENS6_IJSD_iEEEEEENS6_IJSX_NS6_IJNS6_IJSN_SD_EEENSC_ILi512EEEEEENS6_IJSN_iEEEEEEEEEEESM_S17_NS5_8TiledMMAINS5_8MMA_AtomIJNS5_5SM12011BLOCKSCALED19SM120_16x8x64_TN_VSISK_SK_fSL_Li16EEEEEENSQ_INS6_IJSS_NSC_ILi2EEESD_EEENS6_IJSD_SS_SN_EEEEENS6_IJSI_NSQ_INS6_IJNSC_ILi8EEES1F_S1F_EEENS6_IJSD_SV_S1J_EEEEENSC_ILi64EEEEEEEENS6_IJNS5_13SM90_TMA_LOADES1Q_EEENS6_IJNS5_14ComposedLayoutINS5_7SwizzleILi2ELi4ELi3EEENS5_18smem_ptr_flag_bitsILi4EEENSQ_INS6_IJS1J_SI_EEENS6_IJSI_SD_EEEEEEENSQ_INS6_IJNS6_IJST_SD_EEENS6_IJSW_SD_S1F_EEEEEENS6_IJNS6_IJSW_S11_EEENS6_IJS10_SS_S11_EEEEEEEEEEENS6_IJNS5_9Copy_AtomIJNS5_17SM75_U32x4_LDSM_NENS_15integer_subbyteILi4ELb0EEEEEENS29_IJNS5_13UniversalCopyISL_SL_EESL_EEEEEENS5_8identityES1R_S28_S2H_S2I_EENS_8epilogue10collective18CollectiveEpilogueINS2K_30Sm90PtrArrayTmaWarpSpecializedILi2ELi2ELi4ELb0ELb0ELi2EEEJSJ_NS6_IJS1N_SR_EEENS_6half_tESP_SK_SP_NS2K_6fusion15FusionCallbacksINS2K_31Sm120PtrArrayTmaWarpSpecializedILi2ELi2ELi4ELb0ELb0ELi2EEENS2R_23LinCombBlockScaleFactorILi16ESK_fSL_NS_6layout8RowMajorES2Q_fLNS_15FloatRoundStyleE2EEESJ_S2P_JEEES1Q_NS1S_IS1U_NS1V_ILi16EEENSQ_INS6_IJS1J_SR_EEENS6_IJSR_SD_EEEEEEENS5_17SM75_U32x2_LDSM_NENS5_14SM90_TMA_STOREENS1S_INS1T_ILi0ELi4ELi3EEES1W_S34_EENS5_39AutoVectorizingCopyWithAssumedAlignmentILi128EEENS29_IJNS5_17SM90_U32x2_STSM_NES2Q_EEEvEEEvvEEEEvNT_6ParamsE:
	.zero		3200


//--------------------- SYMBOLS --------------------------

	.type		.nv.reservedSmem.offset0,@object
	.size		.nv.reservedSmem.offset0,0x4
	.type		vprintf,@function
	.type		__assertfail,@function
